def gluon_tcgen05(
    a_ptr,
    b_ptr,
    c_ptr,
    M,
    N,
    K,
    stride_am,
    stride_bk,
    stride_cm,
    BLOCK_M: gl.constexpr,
    BLOCK_N: gl.constexpr,
    BLOCK_K: gl.constexpr,
    DTYPE: gl.constexpr,
    A_LAYOUT: gl.constexpr,
    B_LAYOUT: gl.constexpr,
    C_LAYOUT: gl.constexpr,
    B_SHAPE: gl.constexpr,
    TMEM_LAYOUT: gl.constexpr,
    TMEM_REG: gl.constexpr,
    TRANS_B: gl.constexpr,
    NUM_BUFFERS: gl.constexpr,
):
    a_desc = tma.make_tensor_descriptor(
        a_ptr, [M, K], [stride_am, 1], [BLOCK_M, BLOCK_K], A_LAYOUT
    )
    b_desc = tma.make_tensor_descriptor(
        b_ptr,
        [N, K] if TRANS_B else [K, N],
        [stride_bk, 1],
        B_SHAPE,
        B_LAYOUT,
    )
    c_desc = tma.make_tensor_descriptor(
        c_ptr, [M, N], [stride_cm, 1], [BLOCK_M, BLOCK_N], C_LAYOUT
    )

    a_bufs = gl.allocate_shared_memory(
        DTYPE, [NUM_BUFFERS, BLOCK_M, BLOCK_K], A_LAYOUT
    )
    b_bufs = gl.allocate_shared_memory(DTYPE, [NUM_BUFFERS] + B_SHAPE, B_LAYOUT)

    pid_m = gl.program_id(0)
    pid_n = gl.program_id(1)
    off_m = pid_m * BLOCK_M
    off_n = pid_n * BLOCK_N

    tma_bars = gl.allocate_shared_memory(
        gl.int64, [NUM_BUFFERS, 1], mbarrier.MBarrierLayout()
    )
    mma_bars = gl.allocate_shared_memory(
        gl.int64, [NUM_BUFFERS, 1], mbarrier.MBarrierLayout()
    )
    for i in gl.static_range(NUM_BUFFERS):
        mbarrier.init(tma_bars.index(i), count=1)
        mbarrier.init(mma_bars.index(i), count=1)

    acc_tmem = allocate_tensor_memory(gl.float32, [BLOCK_M, BLOCK_N], TMEM_LAYOUT)
    idx = 0
    phase = 0
    use_acc = False
    for k in range(0, K, BLOCK_K):
        a = a_bufs.index(idx)
        b = b_bufs.index(idx)
        tma_bar = tma_bars.index(idx)
        mma_bar = mma_bars.index(idx)
        mbarrier.expect(
            tma_bar, a_desc.block_type.nbytes + b_desc.block_type.nbytes
        )
        tma.async_copy_global_to_shared(a_desc, [off_m, k], tma_bar, a)
        tma.async_copy_global_to_shared(
            b_desc, [off_n, k] if TRANS_B else [k, off_n], tma_bar, b
        )
        mbarrier.wait(tma_bar, phase=phase)

        if TRANS_B:
            b = b.permute((1, 0))
        tcgen05_mma(a, b, acc_tmem, use_acc=use_acc)
        tcgen05_commit(mma_bar)
        mbarrier.wait(mma_bar, phase=phase)
        use_acc = True

        idx += 1
        if idx == NUM_BUFFERS:
            idx = 0
            phase ^= 1

    for i in gl.static_range(NUM_BUFFERS):
        mbarrier.invalidate(tma_bars.index(i))
        mbarrier.invalidate(mma_bars.index(i))

    acc = acc_tmem.load(TMEM_REG)
    c_smem = gl.allocate_shared_memory(DTYPE, [BLOCK_M, BLOCK_N], C_LAYOUT)
    c_smem.store(acc.to(DTYPE))
    fence_async_shared()
    tma.async_copy_shared_to_global(c_desc, [off_m, off_n], c_smem)
    tma.store_wait(pendings=0)

# config = {"BLOCK_K": 32, "BLOCK_M": 128, "BLOCK_N": 64, "arch": "sm_100", "dtype": "fp16", "num_buffers": 3, "num_warps": 4, "trans_b": 0}
# arch = sm_100


// ===== COMPILED SASS (sm_100a) =====

	.target	sm_100a

	.elftype	@"ET_EXEC"


//--------------------- .note.nv.tkinfo           --------------------------
	.section	.note.nv.tkinfo,"",@"SHT_NOTE"
	.sectionflags	@"SHF_NOTE_NV_TKINFO"
	.tkinfo
        /*0018*/ 	.word	0x00000081
        /*0030*/ 	.string	""
        /*0030*/ 	.string	"ptxas-blackwell"
        /*0030*/ 	.string	"Cuda compilation tools, release 12.9, V12.9.86"
        /*0030*/ 	.string	"Build cuda_12.9.r12.9/compiler.36037853_0"
        /*0030*/ 	.string	"-v  -suppress-debug-info  -lineinfo  -arch sm_100a "



//--------------------- .note.nv.cuver            --------------------------
	.section	.note.nv.cuver,"",@"SHT_NOTE"
	.sectionflags	@"SHF_NOTE_NV_CUVER"
        /*0018*/ 	.short	0x0001
        /*001a*/ 	.short	0x0064
        /*001c*/ 	.short	0x0001
        /*001e*/ 	.short	0x0000
        /*0020*/ 	.short	0x0001
        /*0022*/ 	.short	0x0000


//--------------------- .nv.info                  --------------------------
	.section	.nv.info,"",@"SHT_CUDA_INFO"
	.align	4


	//----- nvinfo : EIATTR_REGCOUNT
	.align		4
        /*0000*/ 	.byte	0x04, 0x2f
        /*0002*/ 	.short	(.L_4 - .L_3)
	.align		4
.L_3:
        /*0004*/ 	.word	index@(gluon_tcgen05)
        /*0008*/ 	.word	0x00000047


	//----- nvinfo : EIATTR_FRAME_SIZE
	.align		4
.L_4:
        /*000c*/ 	.byte	0x04, 0x11
        /*000e*/ 	.short	(.L_6 - .L_5)
	.align		4
.L_5:
        /*0010*/ 	.word	index@($__internal_2_$__cuda_sm10x_tcgen05_guardrail_trap_unallocated_columns_being_dealloced)
        /*0014*/ 	.word	0x00000000


	//----- nvinfo : EIATTR_FRAME_SIZE
	.align		4
.L_6:
        /*0018*/ 	.byte	0x04, 0x11
        /*001a*/ 	.short	(.L_8 - .L_7)
	.align		4
.L_7:
        /*001c*/ 	.word	index@($__internal_1_$__cuda_sm10x_tcgen05_guardrail_trap_phase_invalid_during_alloc)
        /*0020*/ 	.word	0x00000000


	//----- nvinfo : EIATTR_FRAME_SIZE
	.align		4
.L_8:
        /*0024*/ 	.byte	0x04, 0x11
        /*0026*/ 	.short	(.L_10 - .L_9)
	.align		4
.L_9:
        /*0028*/ 	.word	index@($__internal_0_$__cuda_sm10x_tcgen05_guardrail_trap_col_being_dealloced_not_returned_by_alloc)
        /*002c*/ 	.word	0x00000000


	//----- nvinfo : EIATTR_FRAME_SIZE
	.align		4
.L_10:
        /*0030*/ 	.byte	0x04, 0x11
        /*0032*/ 	.short	(.L_12 - .L_11)
	.align		4
.L_11:
        /*0034*/ 	.word	index@(gluon_tcgen05)
        /*0038*/ 	.word	0x00000000


	//----- nvinfo : EIATTR_MIN_STACK_SIZE
	.align		4
.L_12:
        /*003c*/ 	.byte	0x04, 0x12
        /*003e*/ 	.short	(.L_14 - .L_13)
	.align		4
.L_13:
        /*0040*/ 	.word	index@(gluon_tcgen05)
        /*0044*/ 	.word	0x00000000
.L_14:


//--------------------- .nv.info.gluon_tcgen05    --------------------------
	.section	.nv.info.gluon_tcgen05,"",@"SHT_CUDA_INFO"
	.sectionflags	@""
	.align	4


	//----- nvinfo : EIATTR_CUDA_API_VERSION
	.align		4
        /*0000*/ 	.byte	0x04, 0x37
        /*0002*/ 	.short	(.L_16 - .L_15)
.L_15:
        /*0004*/ 	.word	0x00000081


	//----- nvinfo : EIATTR_KPARAM_INFO
	.align		4
.L_16:
        /*0008*/ 	.byte	0x04, 0x17
        /*000a*/ 	.short	(.L_18 - .L_17)
.L_17:
        /*000c*/ 	.word	0x00000000
        /*0010*/ 	.short	0x000a
        /*0012*/ 	.short	0x0048
        /*0014*/ 	.byte	0x00, 0xf4, 0x21, 0x00


	//----- nvinfo : EIATTR_KPARAM_INFO
	.align		4
.L_18:
        /*0018*/ 	.byte	0x04, 0x17
        /*001a*/ 	.short	(.L_20 - .L_19)
.L_19:
        /*001c*/ 	.word	0x00000000
        /*0020*/ 	.short	0x0009
        /*0022*/ 	.short	0x0040
        /*0024*/ 	.byte	0x00, 0xf4, 0x21, 0x00


	//----- nvinfo : EIATTR_KPARAM_INFO
	.align		4
.L_20:
        /*0028*/ 	.byte	0x04, 0x17
        /*002a*/ 	.short	(.L_22 - .L_21)
.L_21:
        /*002c*/ 	.word	0x00000000
        /*0030*/ 	.short	0x0008
        /*0032*/ 	.short	0x0038
        /*0034*/ 	.byte	0x00, 0xf0, 0x21, 0x00


	//----- nvinfo : EIATTR_KPARAM_INFO
	.align		4
.L_22:
        /*0038*/ 	.byte	0x04, 0x17
        /*003a*/ 	.short	(.L_24 - .L_23)
.L_23:
        /*003c*/ 	.word	0x00000000
        /*0040*/ 	.short	0x0007
        /*0042*/ 	.short	0x0030
        /*0044*/ 	.byte	0x00, 0xf0, 0x21, 0x00


	//----- nvinfo : EIATTR_KPARAM_INFO
	.align		4
.L_24:
        /*0048*/ 	.byte	0x04, 0x17
        /*004a*/ 	.short	(.L_26 - .L_25)
.L_25:
        /*004c*/ 	.word	0x00000000
        /*0050*/ 	.short	0x0006
        /*0052*/ 	.short	0x0028
        /*0054*/ 	.byte	0x00, 0xf0, 0x21, 0x00


	//----- nvinfo : EIATTR_KPARAM_INFO
	.align		4
.L_26:
        /*0058*/ 	.byte	0x04, 0x17
        /*005a*/ 	.short	(.L_28 - .L_27)
.L_27:
        /*005c*/ 	.word	0x00000000
        /*0060*/ 	.short	0x0005
        /*0062*/ 	.short	0x0020
        /*0064*/ 	.byte	0x00, 0xf0, 0x11, 0x00


	//----- nvinfo : EIATTR_KPARAM_INFO
	.align		4
.L_28:
        /*0068*/ 	.byte	0x04, 0x17
        /*006a*/ 	.short	(.L_30 - .L_29)
.L_29:
        /*006c*/ 	.word	0x00000000
        /*0070*/ 	.short	0x0004
        /*0072*/ 	.short	0x001c
        /*0074*/ 	.byte	0x00, 0xf0, 0x11, 0x00


	//----- nvinfo : EIATTR_KPARAM_INFO
	.align		4
.L_30:
        /*0078*/ 	.byte	0x04, 0x17
        /*007a*/ 	.short	(.L_32 - .L_31)
.L_31:
        /*007c*/ 	.word	0x00000000
        /*0080*/ 	.short	0x0003
        /*0082*/ 	.short	0x0018
        /*0084*/ 	.byte	0x00, 0xf0, 0x11, 0x00


	//----- nvinfo : EIATTR_KPARAM_INFO
	.align		4
.L_32:
        /*0088*/ 	.byte	0x04, 0x17
        /*008a*/ 	.short	(.L_34 - .L_33)
.L_33:
        /*008c*/ 	.word	0x00000000
        /*0090*/ 	.short	0x0002
        /*0092*/ 	.short	0x0010
        /*0094*/ 	.byte	0x00, 0xf4, 0x21, 0x00


	//----- nvinfo : EIATTR_KPARAM_INFO
	.align		4
.L_34:
        /*0098*/ 	.byte	0x04, 0x17
        /*009a*/ 	.short	(.L_36 - .L_35)
.L_35:
        /*009c*/ 	.word	0x00000000
        /*00a0*/ 	.short	0x0001
        /*00a2*/ 	.short	0x0008
        /*00a4*/ 	.byte	0x00, 0xf4, 0x21, 0x00


	//----- nvinfo : EIATTR_KPARAM_INFO
	.align		4
.L_36:
        /*00a8*/ 	.byte	0x04, 0x17
        /*00aa*/ 	.short	(.L_38 - .L_37)
.L_37:
        /*00ac*/ 	.word	0x00000000
        /*00b0*/ 	.short	0x0000
        /*00b2*/ 	.short	0x0000
        /*00b4*/ 	.byte	0x00, 0xf4, 0x21, 0x00


	//----- nvinfo : EIATTR_AT_ENTRY_FRAGMENTS
	.align		4
.L_38:
        /*00b8*/ 	.byte	0x04, 0x4f
        /*00ba*/ 	.short	(.L_40 - .L_39)


	//   ....[0]....
.L_39:
        /*00bc*/ 	.word	0x00000004


	//----- nvinfo : EIATTR_RESERVED_SMEM_USED
	.align		4
.L_40:
        /*00c0*/ 	.byte	0x01, 0x41
	.zero		2


	//----- nvinfo : EIATTR_SPARSE_MMA_MASK
	.align		4
        /*00c4*/ 	.byte	0x03, 0x50
        /*00c6*/ 	.short	0x0000


	//----- nvinfo : EIATTR_TCGEN05_1CTA_USED
	.align		4
        /*00c8*/ 	.byte	0x01, 0x51
	.zero		2


	//----- nvinfo : EIATTR_MAXREG_COUNT
	.align		4
        /*00cc*/ 	.byte	0x03, 0x1b
        /*00ce*/ 	.short	0x00ff


	//----- nvinfo : EIATTR_NUM_BARRIERS
	.align		4
        /*00d0*/ 	.byte	0x02, 0x4c
        /*00d2*/ 	.byte	0x01
	.zero		1


	//----- nvinfo : EIATTR_INT_WARP_WIDE_INSTR_OFFSETS
	.align		4
        /*00d4*/ 	.byte	0x04, 0x31
        /*00d6*/ 	.short	(.L_42 - .L_41)


	//   ....[0]....
.L_41:
        /*00d8*/ 	.word	0x00001720


	//   ....[1]....
        /*00dc*/ 	.word	0x00001740


	//   ....[2]....
        /*00e0*/ 	.word	0x000017c0


	//   ....[3]....
        /*00e4*/ 	.word	0x00001aa0


	//   ....[4]....
        /*00e8*/ 	.word	0x00001ab0


	//   ....[5]....
        /*00ec*/ 	.word	0x00001ac0


	//   ....[6]....
        /*00f0*/ 	.word	0x00001ad0


	//   ....[7]....
        /*00f4*/ 	.word	0x00001d70


	//   ....[8]....
        /*00f8*/ 	.word	0x00001d80


	//   ....[9]....
        /*00fc*/ 	.word	0x00001f00


	//   ....[10]....
        /*0100*/ 	.word	0x00001f50


	//   ....[11]....
        /*0104*/ 	.word	0x00001f60


	//   ....[12]....
        /*0108*/ 	.word	0x00001f90


	//   ....[13]....
        /*010c*/ 	.word	0x000021a0


	//   ....[14]....
        /*0110*/ 	.word	0x000021b0


	//   ....[15]....
        /*0114*/ 	.word	0x000024a0


	//   ....[16]....
        /*0118*/ 	.word	0x000024b0


	//   ....[17]....
        /*011c*/ 	.word	0x000029a0


	//   ....[18]....
        /*0120*/ 	.word	0x000029f0


	//----- nvinfo : EIATTR_COOP_GROUP_MASK_REGIDS
	.align		4
.L_42:
        /*0124*/ 	.byte	0x04, 0x29
        /*0126*/ 	.short	(.L_44 - .L_43)


	//   ....[0]....
.L_43:
        /*0128*/ 	.word	0xffffffff


	//   ....[1]....
        /*012c*/ 	.word	0xffffffff


	//   ....[2]....
        /*0130*/ 	.word	0xffffffff


	//   ....[3]....
        /*0134*/ 	.word	0xffffffff


	//   ....[4]....
        /*0138*/ 	.word	0xffffffff


	//   ....[5]....
        /*013c*/ 	.word	0xffffffff


	//   ....[6]....
        /*0140*/ 	.word	0xffffffff


	//   ....[7]....
        /*0144*/ 	.word	0xffffffff


	//   ....[8]....
        /*0148*/ 	.word	0xffffffff


	//   ....[9]....
        /*014c*/ 	.word	0xffffffff


	//----- nvinfo : EIATTR_COOP_GROUP_INSTR_OFFSETS
	.align		4
.L_44:
        /*0150*/ 	.byte	0x04, 0x28
        /*0152*/ 	.short	(.L_46 - .L_45)


	//   ....[0]....
.L_45:
        /*0154*/ 	.word	0x00000050


	//   ....[1]....
        /*0158*/ 	.word	0x00000310


	//   ....[2]....
        /*015c*/ 	.word	0x00000500


	//   ....[3]....
        /*0160*/ 	.word	0x000009c0


	//   ....[4]....
        /*0164*/ 	.word	0x00000b00


	//   ....[5]....
        /*0168*/ 	.word	0x00000fb0


	//   ....[6]....
        /*016c*/ 	.word	0x000010f0


	//   ....[7]....
        /*0170*/ 	.word	0x000015e0


	//   ....[8]....
        /*0174*/ 	.word	0x00002830


	//   ....[9]....
        /*0178*/ 	.word	0x00002aa0


	//----- nvinfo : EIATTR_VRC_CTA_INIT_COUNT
	.align		4
.L_46:
        /*017c*/ 	.byte	0x02, 0x4a
        /*017e*/ 	.byte	0x80
	.zero		1


	//----- nvinfo : EIATTR_MBARRIER_INSTR_OFFSETS
	.align		4
        /*0180*/ 	.byte	0x04, 0x39
        /*0182*/ 	.short	(.L_48 - .L_47)


	//   ....[0]....
.L_47:
        /*0184*/ 	.word	0x000017e0
        /*0188*/ 	.word	0x000000ff
        /*018c*/ 	.word	0x00009000
        /*0190*/ 	.short	0x0100
        /*0192*/ 	.byte	0x08
	.zero		1


	//   ....[1]....
        /*0194*/ 	.word	0x000017f0
        /*0198*/ 	.word	0x000000ff
        /*019c*/ 	.word	0x00009020
        /*01a0*/ 	.short	0x0100
        /*01a2*/ 	.byte	0x08
	.zero		1


	//   ....[2]....
        /*01a4*/ 	.word	0x000018a0
        /*01a8*/ 	.word	0x000000ff
        /*01ac*/ 	.word	0x00009008
        /*01b0*/ 	.short	0x0100
        /*01b2*/ 	.byte	0x08
	.zero		1


	//   ....[3]....
        /*01b4*/ 	.word	0x000018b0
        /*01b8*/ 	.word	0x000000ff
        /*01bc*/ 	.word	0x00009028
        /*01c0*/ 	.short	0x0100
        /*01c2*/ 	.byte	0x08
	.zero		1


	//   ....[4]....
        /*01c4*/ 	.word	0x000019c0
        /*01c8*/ 	.word	0x000000ff
        /*01cc*/ 	.word	0x00009010
        /*01d0*/ 	.short	0x0100
        /*01d2*/ 	.byte	0x08
	.zero		1


	//   ....[5]....
        /*01d4*/ 	.word	0x000019d0
        /*01d8*/ 	.word	0x000000ff
        /*01dc*/ 	.word	0x00009030
        /*01e0*/ 	.short	0x0100
        /*01e2*/ 	.byte	0x08
	.zero		1


	//   ....[6]....
        /*01e4*/ 	.word	0x00001bb0
        /*01e8*/ 	.word	0x000000ff
        /*01ec*/ 	.word	0x00009000
        /*01f0*/ 	.short	0x010a
        /*01f2*/ 	.byte	0x08
	.zero		1


	//   ....[7]....
        /*01f4*/ 	.word	0x00001dd0
        /*01f8*/ 	.word	0x000000ff
        /*01fc*/ 	.word	0x00009020
        /*0200*/ 	.short	0x010a
        /*0202*/ 	.byte	0x08
	.zero		1


	//   ....[8]....
        /*0204*/ 	.word	0x00002000
        /*0208*/ 	.word	0x000000ff
        /*020c*/ 	.word	0x00009000
        /*0210*/ 	.short	0x010a
        /*0212*/ 	.byte	0x1c
	.zero		1


	//   ....[9]....
        /*0214*/ 	.word	0x000021f0
        /*0218*/ 	.word	0x000000ff
        /*021c*/ 	.word	0x00009020
        /*0220*/ 	.short	0x010a
        /*0222*/ 	.byte	0x1c
	.zero		1


	//   ....[10]....
        /*0224*/ 	.word	0x000022c0
        /*0228*/ 	.word	0x000000ff
        /*022c*/ 	.word	0x00009000
        /*0230*/ 	.short	0x0108
        /*0232*/ 	.byte	0x08
	.zero		1


	//   ....[11]....
        /*0234*/ 	.word	0x000022d0
        /*0238*/ 	.word	0x000000ff
        /*023c*/ 	.word	0x00009020
        /*0240*/ 	.short	0x0108
        /*0242*/ 	.byte	0x08
	.zero		1


	//   ....[12]....
        /*0244*/ 	.word	0x00002320
        /*0248*/ 	.word	0x000000ff
        /*024c*/ 	.word	0x00009008
        /*0250*/ 	.short	0x0108
        /*0252*/ 	.byte	0x08
	.zero		1


	//   ....[13]....
        /*0254*/ 	.word	0x00002330
        /*0258*/ 	.word	0x000000ff
        /*025c*/ 	.word	0x00009028
        /*0260*/ 	.short	0x0108
        /*0262*/ 	.byte	0x08
	.zero		1


	//   ....[14]....
        /*0264*/ 	.word	0x00002380
        /*0268*/ 	.word	0x000000ff
        /*026c*/ 	.word	0x00009010
        /*0270*/ 	.short	0x0108
        /*0272*/ 	.byte	0x08
	.zero		1


	//   ....[15]....
        /*0274*/ 	.word	0x00002390
        /*0278*/ 	.word	0x000000ff
        /*027c*/ 	.word	0x00009030
        /*0280*/ 	.short	0x0108
        /*0282*/ 	.byte	0x08
	.zero		1


	//   ....[16]....
        /*0284*/ 	.word	0x00002ac0
        /*0288*/ 	.word	0x000000ff
        /*028c*/ 	.word	0x00009000
        /*0290*/ 	.short	0x010a
        /*0292*/ 	.byte	0x08
	.zero		1


	//   ....[17]....
        /*0294*/ 	.word	0x00002af0
        /*0298*/ 	.word	0x000000ff
        /*029c*/ 	.word	0x00009020
        /*02a0*/ 	.short	0x010a
        /*02a2*/ 	.byte	0x08
	.zero		1


	//   ....[18]....
        /*02a4*/ 	.word	0x00002b20
        /*02a8*/ 	.word	0x000000ff
        /*02ac*/ 	.word	0x00009000
        /*02b0*/ 	.short	0x010a
        /*02b2*/ 	.byte	0x1c
	.zero		1


	//   ....[19]....
        /*02b4*/ 	.word	0x00002b50
        /*02b8*/ 	.word	0x000000ff
        /*02bc*/ 	.word	0x00009020
        /*02c0*/ 	.short	0x010a
        /*02c2*/ 	.byte	0x1c
	.zero		1


	//----- nvinfo : EIATTR_NUM_MBARRIERS
	.align		4
.L_48:
        /*02c4*/ 	.byte	0x03, 0x38
        /*02c6*/ 	.short	0x0006


	//----- nvinfo : EIATTR_EXIT_INSTR_OFFSETS
	.align		4
        /*02c8*/ 	.byte	0x04, 0x1c
        /*02ca*/ 	.short	(.L_50 - .L_49)


	//   ....[0]....
.L_49:
        /*02cc*/ 	.word	0x00002ab0


	//----- nvinfo : EIATTR_REQNTID
	.align		4
.L_50:
        /*02d0*/ 	.byte	0x04, 0x10
        /*02d2*/ 	.short	(.L_52 - .L_51)
.L_51:
        /*02d4*/ 	.word	0x00000080
        /*02d8*/ 	.word	0x00000001
        /*02dc*/ 	.word	0x00000001


	//----- nvinfo : EIATTR_CRS_STACK_SIZE
	.align		4
.L_52:
        /*02e0*/ 	.byte	0x04, 0x1e
        /*02e2*/ 	.short	(.L_54 - .L_53)
.L_53:
        /*02e4*/ 	.word	0x00000000


	//----- nvinfo : EIATTR_CBANK_PARAM_SIZE
	.align		4
.L_54:
        /*02e8*/ 	.byte	0x03, 0x19
        /*02ea*/ 	.short	0x0050


	//----- nvinfo : EIATTR_PARAM_CBANK
	.align		4
        /*02ec*/ 	.byte	0x04, 0x0a
        /*02ee*/ 	.short	(.L_56 - .L_55)
	.align		4
.L_55:
        /*02f0*/ 	.word	index@(.nv.constant0.gluon_tcgen05)
        /*02f4*/ 	.short	0x0380
        /*02f6*/ 	.short	0x0050


	//----- nvinfo : EIATTR_SW_WAR
	.align		4
.L_56:
        /*02f8*/ 	.byte	0x04, 0x36
        /*02fa*/ 	.short	(.L_58 - .L_57)
.L_57:
        /*02fc*/ 	.word	0x00000008
.L_58:


//--------------------- .nv.compat                --------------------------
	.section	.nv.compat,"",@"SHT_CUDA_COMPAT_INFO"
	.align	4
        /*0000*/ 	.byte	0x02, 0x02, 0x02, 0x00, 0x02, 0x05, 0x05, 0x00, 0x02, 0x03, 0x03, 0x00, 0x02, 0x06, 0x01, 0x00


//--------------------- .nv.callgraph             --------------------------
	.section	.nv.callgraph,"",@"SHT_CUDA_CALLGRAPH"
	.align	4
	.sectionentsize	8
	.align		4
        /*0000*/ 	.word	0x00000000
	.align		4
        /*0004*/ 	.word	0xffffffff
	.align		4
        /*0008*/ 	.word	0x00000000
	.align		4
        /*000c*/ 	.word	0xfffffffe
	.align		4
        /*0010*/ 	.word	0x00000000
	.align		4
        /*0014*/ 	.word	0xfffffffd
	.align		4
        /*0018*/ 	.word	0x00000000
	.align		4
        /*001c*/ 	.word	0xfffffffc


//--------------------- .text.gluon_tcgen05       --------------------------
	.section	.text.gluon_tcgen05,"ax",@progbits
	.align	128
        .global         gluon_tcgen05
        .type           gluon_tcgen05,@function
        .size           gluon_tcgen05,(.L_x_81 - gluon_tcgen05)
        .other          gluon_tcgen05,@"STO_CUDA_ENTRY STV_DEFAULT"
gluon_tcgen05:
.text.gluon_tcgen05:
[----:B------:R-:W1:Y:S01]  /*0000*/  LDC R1, c[0x0][0x37c] ;  /* 0x0000df00ff017b82 */ /* 0x000e620000000800 */
[----:B------:R-:W2:Y:S02]  /*0010*/  S2R R0, SR_TID.X ;  /* 0x0000000000007919 */ /* 0x000ea40000002100 */
[----:B--2---:R-:W-:-:S13]  /*0020*/  ISETP.GE.U32.AND P2, PT, R0, 0x20, PT ;  /* 0x000000200000780c */ /* 0x004fda0003f46070 */
[----:B------:R-:W-:Y:S05]  /*0030*/  @P2 BRA `(.L_x_0) ;  /* 0x0000000000b82947 */ /* 0x000fea0003800000 */
[----:B------:R-:W2:Y:S01]  /*0040*/  S2UR UR6, SR_CgaCtaId ;  /* 0x00000000000679c3 */ /* 0x000ea20000008800 */
[----:B------:R-:W-:Y:S01]  /*0050*/  NOP ;  /* 0x0000000000007918 */ /* 0x000fe20000000000 */
[----:B------:R-:W-:Y:S02]  /*0060*/  UMOV UR4, 0x40 ;  /* 0x0000004000047882 */ /* 0x000fe40000000000 */
[----:B--2---:R-:W-:-:S09]  /*0070*/  ULEA UR4, UR6, UR4, 0x18 ;  /* 0x0000000406047291 */ /* 0x004fd2000f8ec0ff */
[----:B------:R-:W2:Y:S01]  /*0080*/  LDS.U8 R2, [UR4] ;  /* 0x00000004ff027984 */ /* 0x000ea20008000000 */
[----:B------:R-:W-:Y:S02]  /*0090*/  UMOV UR4, 0x400 ;  /* 0x0000040000047882 */ /* 0x000fe40000000000 */
[----:B------:R-:W-:Y:S01]  /*00a0*/  ULEA UR4, UR6, UR4, 0x18 ;  /* 0x0000000406047291 */ /* 0x000fe2000f8ec0ff */
[----:B--2---:R-:W-:-:S13]  /*00b0*/  ISETP.NE.AND P0, PT, R2, RZ, PT ;  /* 0x000000ff0200720c */ /* 0x004fda0003f05270 */
[----:B------:R-:W-:Y:S05]  /*00c0*/  @P0 BRA `(.L_x_1) ;  /* 0x00000000007c0947 */ /* 0x000fea0003800000 */
[----:B------:R-:W-:-:S13]  /*00d0*/  ELECT P0, URZ, PT ;  /* 0x0000000000ff782f */ /* 0x000fda0003800000 */
[----:B------:R-:W-:Y:S05]  /*00e0*/  @!P0 BRA `(.L_x_2) ;  /* 0x0000000000848947 */ /* 0x000fea0003800000 */
[----:B------:R-:W-:Y:S01]  /*00f0*/  UMOV UR5, 0x2 ;  /* 0x0000000200057882 */ /* 0x000fe20000000000 */
[----:B------:R-:W-:Y:S02]  /*0100*/  IMAD.MOV.U32 R5, RZ, RZ, 0x1 ;  /* 0x00000001ff057424 */ /* 0x000fe400078e00ff */
[----:B------:R-:W-:Y:S02]  /*0110*/  IMAD.MOV.U32 R3, RZ, RZ, 0x3 ;  /* 0x00000003ff037424 */ /* 0x000fe400078e00ff */
[----:B------:R-:W-:Y:S04]  /*0120*/  DEPBAR.LE SB2, 0x36 ;  /* 0x0000ad800000791a */ /* 0x000fe80000000000 */
[----:B------:R-:W2:Y:S02]  /*0130*/  UTCATOMSWS.FIND_AND_SET.ALIGN UP0, UR5, UR5 ;  /* 0x00000005000575e3 */ /* 0x000ea40008000800 */
[----:B--2---:R-:W-:-:S04]  /*0140*/  PLOP3.LUT P0, PT, PT, PT, UP0, 0x80, 0x8 ;  /* 0x000000000008781c */ /* 0x004fc80003f0f008 */
[----:B------:R-:W-:-:S04]  /*0150*/  SEL R2, RZ, 0xffffffff, !P0 ;  /* 0xffffffffff027807 */ /* 0x000fc80004000000 */
[----:B------:R-:W-:Y:S01]  /*0160*/  ISETP.NE.AND P0, PT, R2, RZ, PT ;  /* 0x000000ff0200720c */ /* 0x000fe20003f05270 */
[----:B------:R-:W-:-:S12]  /*0170*/  IMAD.U32 R2, RZ, RZ, UR5 ;  /* 0x00000005ff027e24 */ /* 0x000fd8000f8e00ff */
[----:B------:R-:W-:Y:S05]  /*0180*/  @P0 BRA `(.L_x_3) ;  /* 0x0000000000240947 */ /* 0x000fea0003800000 */
.L_x_4:
[----:B------:R-:W-:Y:S05]  /*0190*/  NANOSLEEP 0x64 ;  /* 0x000000640000795d */ /* 0x000fea0003800000 */
[----:B------:R-:W-:-:S05]  /*01a0*/  UMOV UR5, 0x2 ;  /* 0x0000000200057882 */ /* 0x000fca0000000000 */
[----:B------:R-:W-:Y:S04]  /*01b0*/  DEPBAR.LE SB2, 0x36 ;  /* 0x0000ad800000791a */ /* 0x000fe80000000000 */
[----:B------:R-:W2:Y:S02]  /*01c0*/  UTCATOMSWS.FIND_AND_SET.ALIGN UP0, UR5, UR5 ;  /* 0x00000005000575e3 */ /* 0x000ea40008000800 */
[----:B--2---:R-:W-:-:S04]  /*01d0*/  PLOP3.LUT P0, PT, PT, PT, UP0, 0x80, 0x8 ;  /* 0x000000000008781c */ /* 0x004fc80003f0f008 */
[----:B------:R-:W-:-:S04]  /*01e0*/  SEL R2, RZ, 0xffffffff, !P0 ;  /* 0xffffffffff027807 */ /* 0x000fc80004000000 */
[----:B------:R-:W-:Y:S01]  /*01f0*/  ISETP.NE.AND P0, PT, R2, RZ, PT ;  /* 0x000000ff0200720c */ /* 0x000fe20003f05270 */
[----:B------:R-:W-:-:S12]  /*0200*/  IMAD.U32 R2, RZ, RZ, UR5 ;  /* 0x00000005ff027e24 */ /* 0x000fd8000f8e00ff */
[----:B------:R-:W-:Y:S05]  /*0210*/  @!P0 BRA `(.L_x_4) ;  /* 0xfffffffc00dc8947 */ /* 0x000fea000383ffff */
.L_x_3:
[C---:B------:R-:W-:Y:S01]  /*0220*/  VIADD R4, R2.reuse, 0x10 ;  /* 0x0000001002047836 */ /* 0x040fe20000000000 */
[----:B------:R-:W-:Y:S01]  /*0230*/  UMOV UR5, 0x50 ;  /* 0x0000005000057882 */ /* 0x000fe20000000000 */
[----:B------:R-:W-:Y:S01]  /*0240*/  SHF.L.U32 R3, R3, R2, RZ ;  /* 0x0000000203037219 */ /* 0x000fe200000006ff */
[----:B------:R-:W-:Y:S01]  /*0250*/  ULEA UR5, UR6, UR5, 0x18 ;  /* 0x0000000506057291 */ /* 0x000fe2000f8ec0ff */
[----:B------:R-:W-:Y:S01]  /*0260*/  IMAD.SHL.U32 R2, R2, 0x20, RZ ;  /* 0x0000002002027824 */ /* 0x000fe200078e00ff */
[----:B------:R-:W-:-:S04]  /*0270*/  SHF.L.U32 R4, R5, R4, RZ ;  /* 0x0000000405047219 */ /* 0x000fc800000006ff */
[----:B------:R-:W-:-:S05]  /*0280*/  LOP3.LUT R3, R4, R3, RZ, 0xfc, !PT ;  /* 0x0000000304037212 */ /* 0x000fca00078efcff */
[----:B------:R2:W-:Y:S04]  /*0290*/  ATOMS.OR RZ, [UR5], R3 ;  /* 0x00000003ffff798c */ /* 0x0005e8000b000005 */
[----:B------:R2:W-:Y:S01]  /*02a0*/  STS [UR4], R2 ;  /* 0x00000002ff007988 */ /* 0x0005e20008000804 */
[----:B------:R-:W-:Y:S05]  /*02b0*/  BRA `(.L_x_2) ;  /* 0x0000000000107947 */ /* 0x000fea0003800000 */
.L_x_1:
[----:B------:R-:W-:Y:S01]  /*02c0*/  IMAD.MOV.U32 R3, RZ, RZ, -0x1 ;  /* 0xffffffffff037424 */ /* 0x000fe200078e00ff */
[----:B------:R-:W-:-:S04]  /*02d0*/  MOV R2, 0x300 ;  /* 0x0000030000027802 */ /* 0x000fc80000000f00 */
[----:B------:R2:W-:Y:S03]  /*02e0*/  STS [UR4], R3 ;  /* 0x00000003ff007988 */ /* 0x0005e60008000804 */
[----:B-12---:R-:W-:Y:S05]  /*02f0*/  CALL.REL.NOINC `($__internal_1_$__cuda_sm10x_tcgen05_guardrail_trap_phase_invalid_during_alloc) ;  /* 0x00000028002c7944 */ /* 0x006fea0003c00000 */
.L_x_2:
[----:B------:R-:W-:Y:S05]  /*0300*/  WARPSYNC.ALL ;  /* 0x0000000000007948 */ /* 0x000fea0003800000 */
[----:B------:R-:W-:Y:S01]  /*0310*/  NOP ;  /* 0x0000000000007918 */ /* 0x000fe20000000000 */
.L_x_0:
[----:B------:R-:W3:Y:S08]  /*0320*/  S2UR UR4, SR_CgaCtaId ;  /* 0x00000000000479c3 */ /* 0x000ef00000008800 */
[----:B------:R-:W-:Y:S01]  /*0330*/  BAR.SYNC.DEFER_BLOCKING 0x0 ;  /* 0x0000000000007b1d */ /* 0x000fe20000010000 */
[----:B------:R-:W-:-:S05]  /*0340*/  LOP3.LUT R68, R0, 0x7f, RZ, 0xc0, !PT ;  /* 0x0000007f00447812 */ /* 0x000fca00078ec0ff */
[----:B------:R-:W-:Y:S02]  /*0350*/  UMOV UR8, 0x400 ;  /* 0x0000040000087882 */ /* 0x000fe40000000000 */
[----:B--2---:R-:W2:Y:S08]  /*0360*/  LDC R3, c[0x0][0x398] ;  /* 0x0000e600ff037b82 */ /* 0x004eb00000000800 */
[----:B------:R-:W4:Y:S01]  /*0370*/  LDC R12, c[0x0][0x3a0] ;  /* 0x0000e800ff0c7b82 */ /* 0x000f220000000800 */
[----:B---3--:R-:W-:-:S07]  /*0380*/  ULEA UR8, UR4, UR8, 0x18 ;  /* 0x0000000804087291 */ /* 0x008fce000f8ec0ff */
[----:B------:R-:W3:Y:S02]  /*0390*/  S2UR UR9, SR_CTAID.Y ;  /* 0x00000000000979c3 */ /* 0x000ee40000002600 */
[----:B------:R-:W5:Y:S06]  /*03a0*/  LDS R4, [UR8] ;  /* 0x00000008ff047984 */ /* 0x000f6c0008000800 */
[----:B------:R-:W-:Y:S06]  /*03b0*/  BAR.SYNC.DEFER_BLOCKING 0x0 ;  /* 0x0000000000007b1d */ /* 0x000fec0000010000 */
[----:B------:R-:W-:Y:S05]  /*03c0*/  @P2 BRA `(.L_x_5) ;  /* 0x0000000000182947 */ /* 0x000fea0003800000 */
[----:B------:R-:W-:Y:S01]  /*03d0*/  ELECT P0, URZ, PT ;  /* 0x0000000000ff782f */ /* 0x000fe20003800000 */
[----:B------:R-:W-:Y:S01]  /*03e0*/  IMAD.MOV.U32 R2, RZ, RZ, 0x1 ;  /* 0x00000001ff027424 */ /* 0x000fe200078e00ff */
[----:B------:R-:W-:Y:S01]  /*03f0*/  UMOV UR5, 0x40 ;  /* 0x0000004000057882 */ /* 0x000fe20000000000 */
[----:B------:R-:W-:Y:S01]  /*0400*/  UVIRTCOUNT.DEALLOC.SMPOOL 0x80 ;  /* 0x000000800000784c */ /* 0x000fe20000000000 */
[----:B------:R-:W-:-:S09]  /*0410*/  ULEA UR5, UR4, UR5, 0x18 ;  /* 0x0000000504057291 */ /* 0x000fd2000f8ec0ff */
[----:B------:R5:W-:Y:S03]  /*0420*/  @P0 STS.U8 [UR5], R2 ;  /* 0x00000002ff000988 */ /* 0x000be60008000005 */
.L_x_5:
[----:B------:R-:W5:Y:S01]  /*0430*/  S2UR UR4, SR_CTAID.Z ;  /* 0x00000000000479c3 */ /* 0x000f620000002700 */
[----:B------:R-:W4:Y:S01]  /*0440*/  LDCU UR5, c[0x0][0x370] ;  /* 0x00006e00ff0577ac */ /* 0x000f220008000800 */
[C---:B------:R-:W-:Y:S01]  /*0450*/  ISETP.GE.U32.AND P0, PT, R68.reuse, 0x20, PT ;  /* 0x000000204400780c */ /* 0x040fe20003f06070 */
[----:B--2--5:R-:W-:Y:S01]  /*0460*/  VIADD R2, R3, 0xffffffff ;  /* 0xffffffff03027836 */ /* 0x024fe20000000000 */
[C---:B------:R-:W-:Y:S01]  /*0470*/  ISETP.NE.U32.AND P3, PT, R68.reuse, RZ, PT ;  /* 0x000000ff4400720c */ /* 0x040fe20003f65070 */
[----:B------:R-:W2:Y:S01]  /*0480*/  LDCU UR6, c[0x0][0x374] ;  /* 0x00006e80ff0677ac */ /* 0x000ea20008000800 */
[----:B------:R-:W-:Y:S01]  /*0490*/  LEA R13, R68, UR8, 0x2 ;  /* 0x00000008440d7c11 */ /* 0x000fe2000f8e10ff */
[----:B----4-:R-:W-:Y:S01]  /*04a0*/  VIADD R10, R12, 0xffffffff ;  /* 0xffffffff0c0a7836 */ /* 0x010fe20000000000 */
[----:B------:R-:W4:Y:S01]  /*04b0*/  S2UR UR7, SR_CTAID.X ;  /* 0x00000000000779c3 */ /* 0x000f220000002500 */
[----:B------:R-:W5:Y:S01]  /*04c0*/  LDCU.64 UR20, c[0x0][0x3c0] ;  /* 0x00007800ff1477ac */ /* 0x000f620008000a00 */
[----:B------:R-:W-:Y:S01]  /*04d0*/  R2UR UR23, R4 ;  /* 0x00000000041772ca */ /* 0x000fe200000e0000 */
[----:B------:R-:W-:Y:S04]  /*04e0*/  BSSY.RECONVERGENT B0, `(.L_x_6) ;  /* 0x0000011000007945 */ /* 0x000fe80003800200 */
[----:B------:R3:W-:Y:S01]  /*04f0*/  @!P0 STS [R13], RZ ;  /* 0x000000ff0d008388 */ /* 0x0007e20000000800 */
[----:B------:R-:W-:-:S03]  /*0500*/  NOP ;  /* 0x0000000000007918 */ /* 0x000fc60000000000 */
[----:B------:R3:W-:Y:S02]  /*0510*/  @!P3 STS [UR8+0x24], R2 ;  /* 0x00002402ff00b988 */ /* 0x0007e40008000808 */
[----:B--23--:R-:W-:Y:S02]  /*0520*/  UIMAD UR4, UR4, UR6, UR9 ;  /* 0x00000006040472a4 */ /* 0x00cfe4000f8e0209 */
[----:B------:R2:W-:Y:S02]  /*0530*/  @!P3 STS [UR8+0x20], R10 ;  /* 0x0000200aff00b988 */ /* 0x0005e40008000808 */
[----:B----4-:R-:W-:-:S04]  /*0540*/  UIMAD UR4, UR4, UR5, UR7 ;  /* 0x00000005040472a4 */ /* 0x010fc8000f8e0207 */
[----:B------:R-:W-:-:S04]  /*0550*/  UIMAD UR4, UR4, 0x180, URZ ;  /* 0x00000180040478a4 */ /* 0x000fc8000f8e02ff */
[----:B-----5:R-:W-:-:S04]  /*0560*/  UIADD3 UR24, UP0, UPT, UR4, UR20, URZ ;  /* 0x0000001404187290 */ /* 0x020fc8000ff1e0ff */
[----:B------:R-:W-:Y:S01]  /*0570*/  ULEA.HI.X.SX32 UR25, UR4, UR21, 0x1, UP0 ;  /* 0x0000001504197291 */ /* 0x000fe200080f0eff */
[----:B--2---:R-:W-:Y:S11]  /*0580*/  @P3 BRA `(.L_x_7) ;  /* 0x0000000000183947 */ /* 0x004ff60003800000 */
[----:B------:R-:W2:Y:S01]  /*0590*/  LDS R3, [UR8+0x8] ;  /* 0x00000808ff037984 */ /* 0x000ea20008000800 */
[----:B------:R-:W3:Y:S01]  /*05a0*/  LDC.64 R6, c[0x0][0x380] ;  /* 0x0000e000ff067b82 */ /* 0x000ee20000000a00 */
[----:B------:R-:W-:Y:S02]  /*05b0*/  IMAD.MOV.U32 R4, RZ, RZ, 0x70 ;  /* 0x00000070ff047424 */ /* 0x000fe400078e00ff */
[----:B---3--:R3:W-:Y:S03]  /*05c0*/  STS.64 [UR8], R6 ;  /* 0x00000006ff007988 */ /* 0x0087e60008000a08 */
[----:B--2---:R-:W-:-:S05]  /*05d0*/  LOP3.LUT R3, R3, 0x10, R4, 0xd8, !PT ;  /* 0x0000001003037812 */ /* 0x004fca00078ed804 */
[----:B------:R3:W-:Y:S02]  /*05e0*/  STS [UR8+0x8], R3 ;  /* 0x00000803ff007988 */ /* 0x0007e40008000808 */
.L_x_7:
[----:B------:R-:W-:Y:S05]  /*05f0*/  BSYNC.RECONVERGENT B0 ;  /* 0x0000000000007941 */ /* 0x000fea0003800200 */
.L_x_6:
[----:B------:R-:W-:Y:S04]  /*0600*/  BSSY.RECONVERGENT B0, `(.L_x_8) ;  /* 0x000000a000007945 */ /* 0x000fe80003800200 */
[----:B------:R-:W-:Y:S05]  /*0610*/  @P3 BRA `(.L_x_9) ;  /* 0x0000000000203947 */ /* 0x000fea0003800000 */
[----:B---3--:R-:W2:Y:S01]  /*0620*/  LDS R3, [UR8+0x34] ;  /* 0x00003408ff037984 */ /* 0x008ea20008000800 */
[----:B------:R-:W-:Y:S02]  /*0630*/  IMAD.MOV.U32 R4, RZ, RZ, 0x1f000000 ;  /* 0x1f000000ff047424 */ /* 0x000fe400078e00ff */
[----:B------:R-:W-:Y:S01]  /*0640*/  @!P3 IMAD.MOV.U32 R5, RZ, RZ, 0x7f ;  /* 0x0000007fff05b424 */ /* 0x000fe200078e00ff */
[----:B------:R-:W3:Y:S02]  /*0650*/  @!P3 LDS R6, [UR8+0x38] ;  /* 0x00003808ff06b984 */ /* 0x000ee40008000800 */
[----:B--2---:R-:W-:Y:S02]  /*0660*/  LOP3.LUT R3, R3, 0xff000000, R4, 0xb8, !PT ;  /* 0xff00000003037812 */ /* 0x004fe400078eb804 */
[----:B---3--:R-:W-:-:S03]  /*0670*/  @!P3 LOP3.LUT R4, R6, 0xff, R5, 0xb8, !PT ;  /* 0x000000ff0604b812 */ /* 0x008fc600078eb805 */
[----:B------:R2:W-:Y:S04]  /*0680*/  STS [UR8+0x34], R3 ;  /* 0x00003403ff007988 */ /* 0x0005e80008000808 */
[----:B------:R2:W-:Y:S02]  /*0690*/  @!P3 STS [UR8+0x38], R4 ;  /* 0x00003804ff00b988 */ /* 0x0005e40008000808 */
.L_x_9:
[----:B------:R-:W-:Y:S05]  /*06a0*/  BSYNC.RECONVERGENT B0 ;  /* 0x0000000000007941 */ /* 0x000fea0003800200 */
.L_x_8:
[----:B------:R-:W-:Y:S04]  /*06b0*/  BSSY.RECONVERGENT B0, `(.L_x_10) ;  /* 0x000000e000007945 */ /* 0x000fe80003800200 */
[----:B------:R-:W-:Y:S05]  /*06c0*/  @P3 BRA `(.L_x_11) ;  /* 0x0000000000303947 */ /* 0x000fea0003800000 */
[----:B--2---:R-:W2:Y:S01]  /*06d0*/  LDS R4, [UR8+0x34] ;  /* 0x00003408ff047984 */ /* 0x004ea20008000800 */
[----:B------:R-:W4:Y:S03]  /*06e0*/  LDC.64 R8, c[0x0][0x3a8] ;  /* 0x0000ea00ff087b82 */ /* 0x000f260000000a00 */
[----:B---3--:R-:W3:Y:S01]  /*06f0*/  LDS R3, [UR8+0x1c] ;  /* 0x00001c08ff037984 */ /* 0x008ee20008000800 */
[C---:B----4-:R-:W-:Y:S01]  /*0700*/  SHF.L.U64.HI R6, R8.reuse, 0x1, R9 ;  /* 0x0000000108067819 */ /* 0x050fe20000010209 */
[----:B------:R-:W-:-:S03]  /*0710*/  IMAD.SHL.U32 R5, R8, 0x2, RZ ;  /* 0x0000000208057824 */ /* 0x000fc600078e00ff */
[--C-:B------:R-:W-:Y:S02]  /*0720*/  SHF.R.U32.HI R8, RZ, 0x4, R6.reuse ;  /* 0x00000004ff087819 */ /* 0x100fe40000011606 */
[----:B------:R-:W-:-:S05]  /*0730*/  SHF.R.U64 R5, R5, 0x4, R6 ;  /* 0x0000000405057819 */ /* 0x000fca0000001206 */
[----:B------:R4:W-:Y:S01]  /*0740*/  STS [UR8+0xc], R5 ;  /* 0x00000c05ff007988 */ /* 0x0009e20008000808 */
[----:B--2---:R-:W-:Y:S02]  /*0750*/  LOP3.LUT R4, R4, 0x7, RZ, 0xb8, !PT ;  /* 0x0000000704047812 */ /* 0x004fe400078eb8ff */
[----:B---3--:R-:W-:-:S03]  /*0760*/  LOP3.LUT R3, R3, 0xf, R8, 0xb8, !PT ;  /* 0x0000000f03037812 */ /* 0x008fc600078eb808 */
[----:B------:R4:W-:Y:S04]  /*0770*/  STS [UR8+0x34], R4 ;  /* 0x00003404ff007988 */ /* 0x0009e80008000808 */
[----:B------:R4:W-:Y:S02]  /*0780*/  STS [UR8+0x1c], R3 ;  /* 0x00001c03ff007988 */ /* 0x0009e40008000808 */
.L_x_11:
[----:B------:R-:W-:Y:S05]  /*0790*/  BSYNC.RECONVERGENT B0 ;  /* 0x0000000000007941 */ /* 0x000fea0003800200 */
.L_x_10:
[----:B------:R-:W-:Y:S04]  /*07a0*/  BSSY.RECONVERGENT B1, `(.L_x_12) ;  /* 0x000001a000017945 */ /* 0x000fe80003800200 */
[----:B------:R-:W-:Y:S04]  /*07b0*/  BSSY.RELIABLE B0, `(.L_x_13) ;  /* 0x0000015000007945 */ /* 0x000fe80003800100 */
[----:B------:R-:W-:Y:S05]  /*07c0*/  @P3 BRA `(.L_x_14) ;  /* 0x0000000000203947 */ /* 0x000fea0003800000 */
[----:B--234-:R-:W2:Y:S02]  /*07d0*/  LDS R3, [UR8+0x34] ;  /* 0x00003408ff037984 */ /* 0x01cea40008000800 */
[----:B--2---:R-:W-:-:S05]  /*07e0*/  LOP3.LUT R3, R3, 0x38, RZ, 0xb8, !PT ;  /* 0x0000003803037812 */ /* 0x004fca00078eb8ff */
[----:B------:R2:W-:Y:S01]  /*07f0*/  STS [UR8+0x34], R3 ;  /* 0x00003403ff007988 */ /* 0x0005e20008000808 */
[----:B------:R-:W-:Y:S05]  /*0800*/  @P3 BRA `(.L_x_15) ;  /* 0x0000000000203947 */ /* 0x000fea0003800000 */
[----:B--2---:R-:W2:Y:S01]  /*0810*/  LDS R3, [UR8+0x8] ;  /* 0x00000808ff037984 */ /* 0x004ea20008000800 */
[----:B------:R-:W-:-:S05]  /*0820*/  IMAD.MOV.U32 R4, RZ, RZ, 0x780 ;  /* 0x00000780ff047424 */ /* 0x000fca00078e00ff */
[----:B--2---:R-:W-:-:S05]  /*0830*/  LOP3.LUT R3, R3, 0x300, R4, 0xd8, !PT ;  /* 0x0000030003037812 */ /* 0x004fca00078ed804 */
[----:B------:R5:W-:Y:S02]  /*0840*/  STS [UR8+0x8], R3 ;  /* 0x00000803ff007988 */ /* 0x000be40008000808 */
.L_x_14:
[----:B------:R-:W-:Y:S05]  /*0850*/  @P3 BRA `(.L_x_16) ;  /* 0x0000000000283947 */ /* 0x000fea0003800000 */
[----:B--2345:R-:W2:Y:S02]  /*0860*/  LDS R3, [UR8+0x8] ;  /* 0x00000808ff037984 */ /* 0x03cea40008000800 */
[----:B--2---:R-:W-:-:S05]  /*0870*/  LOP3.LUT R3, R3, 0x1800, RZ, 0xb8, !PT ;  /* 0x0000180003037812 */ /* 0x004fca00078eb8ff */
[----:B------:R3:W-:Y:S02]  /*0880*/  STS [UR8+0x8], R3 ;  /* 0x00000803ff007988 */ /* 0x0007e40008000808 */
.L_x_15:
[----:B------:R-:W-:Y:S05]  /*0890*/  @P3 BREAK.RELIABLE B0 ;  /* 0x0000000000003942 */ /* 0x000fea0003800100 */
[----:B------:R-:W-:Y:S05]  /*08a0*/  @P3 BRA `(.L_x_17) ;  /* 0x0000000000243947 */ /* 0x000fea0003800000 */
[----:B------:R-:W4:Y:S01]  /*08b0*/  LDS R4, [UR8+0x8] ;  /* 0x00000808ff047984 */ /* 0x000f220008000800 */
[----:B--23--:R-:W-:-:S05]  /*08c0*/  IMAD.MOV.U32 R3, RZ, RZ, 0x6000 ;  /* 0x00006000ff037424 */ /* 0x00cfca00078e00ff */
[----:B----4-:R-:W-:-:S04]  /*08d0*/  LOP3.LUT R3, R4, 0x4000, R3, 0xd8, !PT ;  /* 0x0000400004037812 */ /* 0x010fc800078ed803 */
[----:B------:R-:W-:-:S05]  /*08e0*/  LOP3.LUT R3, R3, 0x400000, RZ, 0xb8, !PT ;  /* 0x0040000003037812 */ /* 0x000fca00078eb8ff */
[----:B------:R2:W-:Y:S02]  /*08f0*/  STS [UR8+0x8], R3 ;  /* 0x00000803ff007988 */ /* 0x0005e40008000808 */
.L_x_16:
[----:B------:R-:W-:Y:S05]  /*0900*/  BSYNC.RELIABLE B0 ;  /* 0x0000000000007941 */ /* 0x000fea0003800100 */
.L_x_13:
[----:B--2345:R-:W2:Y:S02]  /*0910*/  @!P3 LDS R3, [UR8+0x8] ;  /* 0x00000808ff03b984 */ /* 0x03cea40008000800 */
[----:B--2---:R-:W-:-:S05]  /*0920*/  @!P3 LOP3.LUT R3, R3, 0x8000, RZ, 0xb8, !PT ;  /* 0x000080000303b812 */ /* 0x004fca00078eb8ff */
[----:B------:R4:W-:Y:S02]  /*0930*/  @!P3 STS [UR8+0x8], R3 ;  /* 0x00000803ff00b988 */ /* 0x0009e40008000808 */
.L_x_17:
[----:B------:R-:W-:Y:S05]  /*0940*/  BSYNC.RECONVERGENT B1 ;  /* 0x0000000000017941 */ /* 0x000fea0003800200 */
.L_x_12:
[----:B------:R-:W-:Y:S05]  /*0950*/  WARPSYNC.ALL ;  /* 0x0000000000007948 */ /* 0x000fea0003800000 */
[----:B------:R-:W-:Y:S01]  /*0960*/  NOP ;  /* 0x0000000000007918 */ /* 0x000fe20000000000 */
[----:B------:R-:W5:Y:S02]  /*0970*/  LDC R6, c[0x0][0x39c] ;  /* 0x0000e700ff067b82 */ /* 0x000f640000000800 */
[----:B-----5:R-:W-:Y:S01]  /*0980*/  VIADD R6, R6, 0xffffffff ;  /* 0xffffffff06067836 */ /* 0x020fe20000000000 */
[----:B------:R-:W-:Y:S06]  /*0990*/  @P0 BRA `(.L_x_18) ;  /* 0x0000000000300947 */ /* 0x000fec0003800000 */
[----:B--234-:R-:W2:Y:S01]  /*09a0*/  S2R R3, SR_LANEID ;  /* 0x0000000000037919 */ /* 0x01cea20000000000 */
[----:B------:R-:W-:Y:S05]  /*09b0*/  WARPSYNC.ALL ;  /* 0x0000000000007948 */ /* 0x000fea0003800000 */
[----:B------:R-:W-:Y:S01]  /*09c0*/  NOP ;  /* 0x0000000000007918 */ /* 0x000fe20000000000 */
[----:B--2---:R-:W-:-:S05]  /*09d0*/  IMAD.SHL.U32 R3, R3, 0x4, RZ ;  /* 0x0000000403037824 */ /* 0x004fca00078e00ff */
[----:B------:R-:W2:Y:S01]  /*09e0*/  LDS R7, [R3+UR8] ;  /* 0x0000000803077984 */ /* 0x000ea20008000800 */
[----:B------:R-:W-:-:S05]  /*09f0*/  IADD3 R4, P1, PT, R3, UR24, RZ ;  /* 0x0000001803047c10 */ /* 0x000fca000ff3e0ff */
[----:B------:R-:W-:-:S05]  /*0a00*/  IMAD.X R5, RZ, RZ, UR25, P1 ;  /* 0x00000019ff057e24 */ /* 0x000fca00088e06ff */
[----:B--2---:R5:W2:Y:S01]  /*0a10*/  ATOMG.E.EXCH.STRONG.GPU PT, RZ, [R4], R7 ;  /* 0x0000000704ff73a8 */ /* 0x004aa200041ee100 */
[----:B------:R-:W-:-:S04]  /*0a20*/  DEPBAR {5,4,3,2,1,0} ;  /* 0x0000003f0000791a */ /* 0x000fc80000000000 */
[----:B------:R-:W3:Y:S02]  /*0a30*/  CCTL.E.C.LDCU.IV.DEEP [UR24] ;  /* 0x0000000018007540 */ /* 0x000ee40009c08000 */
[----:B---3--:R5:W-:Y:S01]  /*0a40*/  UTMACCTL.IV [UR24] ;  /* 0x00000000180079b9 */ /* 0x008be20008000000 */
[----:B------:R-:W-:Y:S01]  /*0a50*/  NOP ;  /* 0x0000000000007918 */ /* 0x000fe20000000000 */
.L_x_18:
[----:B------:R-:W-:Y:S05]  /*0a60*/  @P0 BRA `(.L_x_19) ;  /* 0x00000000000c0947 */ /* 0x000fea0003800000 */
[----:B------:R0:W-:Y:S01]  /*0a70*/  UTMACMDFLUSH ;  /* 0x00000000000079b7 */ /* 0x0001e20000000000 */
[----:B------:R-:W-:Y:S05]  /*0a80*/  @P0 BRA `(.L_x_19) ;  /* 0x0000000000040947 */ /* 0x000fea0003800000 */
[----:B------:R-:W-:-:S04]  /*0a90*/  DEPBAR.LE SB0, 0x0 ;  /* 0x000080000000791a */ /* 0x000fc80000000000 */
.L_x_19:
[----:B------:R-:W-:Y:S05]  /*0aa0*/  WARPSYNC.ALL ;  /* 0x0000000000007948 */ /* 0x000fea0003800000 */
[----:B------:R-:W-:Y:S01]  /*0ab0*/  NOP ;  /* 0x0000000000007918 */ /* 0x000fe20000000000 */
[----:B--2---:R-:W-:Y:S06]  /*0ac0*/  BAR.SYNC.DEFER_BLOCKING 0x0 ;  /* 0x0000000000007b1d */ /* 0x004fec0000010000 */
[----:B------:R-:W-:Y:S02]  /*0ad0*/  BSSY.RECONVERGENT B1, `(.L_x_20) ;  /* 0x000000b000017945 */ /* 0x000fe40003800200 */
[----:B------:R-:W-:Y:S06]  /*0ae0*/  BAR.SYNC.DEFER_BLOCKING 0x0 ;  /* 0x0000000000007b1d */ /* 0x000fec0000010000 */
[----:B------:R2:W-:Y:S01]  /*0af0*/  @!P0 STS [R13], RZ ;  /* 0x000000ff0d008388 */ /* 0x0005e20000000800 */
[----:B------:R-:W-:Y:S01]  /*0b00*/  NOP ;  /* 0x0000000000007918 */ /* 0x000fe20000000000 */
[----:B------:R-:W-:Y:S05]  /*0b10*/  @P3 BRA `(.L_x_21) ;  /* 0x0000000000183947 */ /* 0x000fea0003800000 */
[----:B---34-:R-:W3:Y:S01]  /*0b20*/  LDS R3, [UR8+0x8] ;  /* 0x00000808ff037984 */ /* 0x018ee20008000800 */
[----:B------:R-:W4:Y:S01]  /*0b30*/  LDC.64 R8, c[0x0][0x388] ;  /* 0x0000e200ff087b82 */ /* 0x000f220000000a00 */
[----:B-----5:R-:W-:Y:S02]  /*0b40*/  IMAD.MOV.U32 R4, RZ, RZ, 0x70 ;  /* 0x00000070ff047424 */ /* 0x020fe400078e00ff */
[----:B----4-:R4:W-:Y:S03]  /*0b50*/  STS.64 [UR8], R8 ;  /* 0x00000008ff007988 */ /* 0x0109e60008000a08 */
[----:B---3--:R-:W-:-:S05]  /*0b60*/  LOP3.LUT R3, R3, 0x10, R4, 0xd8, !PT ;  /* 0x0000001003037812 */ /* 0x008fca00078ed804 */
[----:B------:R4:W-:Y:S02]  /*0b70*/  STS [UR8+0x8], R3 ;  /* 0x00000803ff007988 */ /* 0x0009e40008000808 */
.L_x_21:
[----:B-----5:R-:W-:Y:S05]  /*0b80*/  BSYNC.RECONVERGENT B1 ;  /* 0x0000000000017941 */ /* 0x020fea0003800200 */
.L_x_20:
[----:B------:R-:W-:Y:S04]  /*0b90*/  BSSY.RECONVERGENT B1, `(.L_x_22) ;  /* 0x000000a000017945 */ /* 0x000fe80003800200 */
[----:B------:R-:W-:Y:S05]  /*0ba0*/  @P3 BRA `(.L_x_23) ;  /* 0x0000000000203947 */ /* 0x000fea0003800000 */
[----:B---34-:R-:W3:Y:S01]  /*0bb0*/  LDS R3, [UR8+0x34] ;  /* 0x00003408ff037984 */ /* 0x018ee20008000800 */
[----:B------:R-:W-:Y:S02]  /*0bc0*/  IMAD.MOV.U32 R4, RZ, RZ, 0x3f000000 ;  /* 0x3f000000ff047424 */ /* 0x000fe400078e00ff */
[----:B------:R-:W-:Y:S01]  /*0bd0*/  @!P3 IMAD.MOV.U32 R5, RZ, RZ, 0x1f ;  /* 0x0000001fff05b424 */ /* 0x000fe200078e00ff */
[----:B------:R-:W4:Y:S02]  /*0be0*/  @!P3 LDS R8, [UR8+0x38] ;  /* 0x00003808ff08b984 */ /* 0x000f240008000800 */
[----:B---3--:R-:W-:Y:S02]  /*0bf0*/  LOP3.LUT R3, R3, 0xff000000, R4, 0xb8, !PT ;  /* 0xff00000003037812 */ /* 0x008fe400078eb804 */
[----:B----4-:R-:W-:-:S03]  /*0c00*/  @!P3 LOP3.LUT R4, R8, 0xff, R5, 0xb8, !PT ;  /* 0x000000ff0804b812 */ /* 0x010fc600078eb805 */
[----:B------:R5:W-:Y:S04]  /*0c10*/  STS [UR8+0x34], R3 ;  /* 0x00003403ff007988 */ /* 0x000be80008000808 */
[----:B------:R5:W-:Y:S02]  /*0c20*/  @!P3 STS [UR8+0x38], R4 ;  /* 0x00003804ff00b988 */ /* 0x000be40008000808 */
.L_x_23:
[----:B------:R-:W-:Y:S05]  /*0c30*/  BSYNC.RECONVERGENT B1 ;  /* 0x0000000000017941 */ /* 0x000fea0003800200 */
.L_x_22:
[----:B------:R-:W-:Y:S04]  /*0c40*/  BSSY.RECONVERGENT B1, `(.L_x_24) ;  /* 0x0000004000017945 */ /* 0x000fe80003800200 */
[----:B------:R-:W-:Y:S05]  /*0c50*/  @P3 BRA `(.L_x_25) ;  /* 0x0000000000083947 */ /* 0x000fea0003800000 */
[----:B------:R2:W-:Y:S04]  /*0c60*/  STS [UR8+0x24], R10 ;  /* 0x0000240aff007988 */ /* 0x0005e80008000808 */
[----:B------:R2:W-:Y:S02]  /*0c70*/  STS [UR8+0x20], R6 ;  /* 0x00002006ff007988 */ /* 0x0005e40008000808 */
.L_x_25:
[----:B------:R-:W-:Y:S05]  /*0c80*/  BSYNC.RECONVERGENT B1 ;  /* 0x0000000000017941 */ /* 0x000fea0003800200 */
.L_x_24:
[----:B------:R-:W-:Y:S04]  /*0c90*/  BSSY.RECONVERGENT B1, `(.L_x_26) ;  /* 0x000000e000017945 */ /* 0x000fe80003800200 */
[----:B------:R-:W-:Y:S05]  /*0ca0*/  @P3 BRA `(.L_x_27) ;  /* 0x0000000000303947 */ /* 0x000fea0003800000 */
[----:B-----5:R-:W5:Y:S01]  /*0cb0*/  LDS R4, [UR8+0x34] ;  /* 0x00003408ff047984 */ /* 0x020f620008000800 */
[----:B--2---:R-:W2:Y:S03]  /*0cc0*/  LDC.64 R10, c[0x0][0x3b0] ;  /* 0x0000ec00ff0a7b82 */ /* 0x004ea60000000a00 */
[----:B---34-:R-:W3:Y:S01]  /*0cd0*/  LDS R3, [UR8+0x1c] ;  /* 0x00001c08ff037984 */ /* 0x018ee20008000800 */
[C---:B--2---:R-:W-:Y:S01]  /*0ce0*/  SHF.L.U64.HI R8, R10.reuse, 0x1, R11 ;  /* 0x000000010a087819 */ /* 0x044fe2000001020b */
[----:B------:R-:W-:-:S03]  /*0cf0*/  IMAD.SHL.U32 R5, R10, 0x2, RZ ;  /* 0x000000020a057824 */ /* 0x000fc600078e00ff */
[--C-:B------:R-:W-:Y:S02]  /*0d00*/  SHF.R.U32.HI R10, RZ, 0x4, R8.reuse ;  /* 0x00000004ff0a7819 */ /* 0x100fe40000011608 */
[----:B------:R-:W-:-:S05]  /*0d10*/  SHF.R.U64 R5, R5, 0x4, R8 ;  /* 0x0000000405057819 */ /* 0x000fca0000001208 */
[----:B------:R2:W-:Y:S01]  /*0d20*/  STS [UR8+0xc], R5 ;  /* 0x00000c05ff007988 */ /* 0x0005e20008000808 */
[----:B-----5:R-:W-:Y:S02]  /*0d30*/  LOP3.LUT R4, R4, 0x7, RZ, 0xb8, !PT ;  /* 0x0000000704047812 */ /* 0x020fe400078eb8ff */
[----:B---3--:R-:W-:-:S03]  /*0d40*/  LOP3.LUT R3, R3, 0xf, R10, 0xb8, !PT ;  /* 0x0000000f03037812 */ /* 0x008fc600078eb80a */
[----:B------:R2:W-:Y:S04]  /*0d50*/  STS [UR8+0x34], R4 ;  /* 0x00003404ff007988 */ /* 0x0005e80008000808 */
[----:B------:R2:W-:Y:S02]  /*0d60*/  STS [UR8+0x1c], R3 ;  /* 0x00001c03ff007988 */ /* 0x0005e40008000808 */
.L_x_27:
[----:B------:R-:W-:Y:S05]  /*0d70*/  BSYNC.RECONVERGENT B1 ;  /* 0x0000000000017941 */ /* 0x000fea0003800200 */
.L_x_26:
[----:B------:R-:W-:Y:S04]  /*0d80*/  BSSY.RECONVERGENT B2, `(.L_x_28) ;  /* 0x000001a000027945 */ /* 0x000fe80003800200 */
[----:B------:R-:W-:Y:S04]  /*0d90*/  BSSY.RELIABLE B1, `(.L_x_29) ;  /* 0x0000015000017945 */ /* 0x000fe80003800100 */
[----:B------:R-:W-:Y:S05]  /*0da0*/  @P3 BRA `(.L_x_30) ;  /* 0x0000000000203947 */ /* 0x000fea0003800000 */
[----:B--2345:R-:W2:Y:S02]  /*0db0*/  LDS R3, [UR8+0x34] ;  /* 0x00003408ff037984 */ /* 0x03cea40008000800 */
[----:B--2---:R-:W-:-:S05]  /*0dc0*/  LOP3.LUT R3, R3, 0x38, RZ, 0xb8, !PT ;  /* 0x0000003803037812 */ /* 0x004fca00078eb8ff */
[----:B------:R2:W-:Y:S01]  /*0dd0*/  STS [UR8+0x34], R3 ;  /* 0x00003403ff007988 */ /* 0x0005e20008000808 */
[----:B------:R-:W-:Y:S05]  /*0de0*/  @P3 BRA `(.L_x_31) ;  /* 0x0000000000203947 */ /* 0x000fea0003800000 */
[----:B--2---:R-:W2:Y:S01]  /*0df0*/  LDS R3, [UR8+0x8] ;  /* 0x00000808ff037984 */ /* 0x004ea20008000800 */
[----:B------:R-:W-:-:S05]  /*0e00*/  IMAD.MOV.U32 R4, RZ, RZ, 0x780 ;  /* 0x00000780ff047424 */ /* 0x000fca00078e00ff */
[----:B--2---:R-:W-:-:S05]  /*0e10*/  LOP3.LUT R3, R3, 0x300, R4, 0xd8, !PT ;  /* 0x0000030003037812 */ /* 0x004fca00078ed804 */
[----:B------:R2:W-:Y:S02]  /*0e20*/  STS [UR8+0x8], R3 ;  /* 0x00000803ff007988 */ /* 0x0005e40008000808 */
.L_x_30:
[----:B------:R-:W-:Y:S05]  /*0e30*/  @P3 BRA `(.L_x_32) ;  /* 0x0000000000283947 */ /* 0x000fea0003800000 */
[----:B--2345:R-:W2:Y:S02]  /*0e40*/  LDS R3, [UR8+0x8] ;  /* 0x00000808ff037984 */ /* 0x03cea40008000800 */
[----:B--2---:R-:W-:-:S05]  /*0e50*/  LOP3.LUT R3, R3, 0x1800, RZ, 0xb8, !PT ;  /* 0x0000180003037812 */ /* 0x004fca00078eb8ff */
[----:B------:R3:W-:Y:S02]  /*0e60*/  STS [UR8+0x8], R3 ;  /* 0x00000803ff007988 */ /* 0x0007e40008000808 */
.L_x_31:
[----:B------:R-:W-:Y:S05]  /*0e70*/  @P3 BREAK.RELIABLE B1 ;  /* 0x0000000000013942 */ /* 0x000fea0003800100 */
[----:B------:R-:W-:Y:S05]  /*0e80*/  @P3 BRA `(.L_x_33) ;  /* 0x0000000000243947 */ /* 0x000fea0003800000 */
[----:B--23--:R-:W2:Y:S01]  /*0e90*/  LDS R3, [UR8+0x8] ;  /* 0x00000808ff037984 */ /* 0x00cea20008000800 */
[----:B------:R-:W-:-:S05]  /*0ea0*/  IMAD.MOV.U32 R4, RZ, RZ, 0x6000 ;  /* 0x00006000ff047424 */ /* 0x000fca00078e00ff */
[----:B--2---:R-:W-:-:S04]  /*0eb0*/  LOP3.LUT R3, R3, 0x6000, R4, 0xd8, !PT ;  /* 0x0000600003037812 */ /* 0x004fc800078ed804 */
[----:B------:R-:W-:-:S05]  /*0ec0*/  LOP3.LUT R3, R3, 0x400000, RZ, 0xb8, !PT ;  /* 0x0040000003037812 */ /* 0x000fca00078eb8ff */
[----:B------:R2:W-:Y:S02]  /*0ed0*/  STS [UR8+0x8], R3 ;  /* 0x00000803ff007988 */ /* 0x0005e40008000808 */
.L_x_32:
[----:B------:R-:W-:Y:S05]  /*0ee0*/  BSYNC.RELIABLE B1 ;  /* 0x0000000000017941 */ /* 0x000fea0003800100 */
.L_x_29:
[----:B--2345:R-:W2:Y:S02]  /*0ef0*/  @!P3 LDS R3, [UR8+0x8] ;  /* 0x00000808ff03b984 */ /* 0x03cea40008000800 */
[----:B--2---:R-:W-:-:S05]  /*0f00*/  @!P3 LOP3.LUT R3, R3, 0x8000, RZ, 0xb8, !PT ;  /* 0x000080000303b812 */ /* 0x004fca00078eb8ff */
[----:B------:R4:W-:Y:S02]  /*0f10*/  @!P3 STS [UR8+0x8], R3 ;  /* 0x00000803ff00b988 */ /* 0x0009e40008000808 */
.L_x_33:
[----:B------:R-:W-:Y:S05]  /*0f20*/  BSYNC.RECONVERGENT B2 ;  /* 0x0000000000027941 */ /* 0x000fea0003800200 */
.L_x_28:
[----:B------:R-:W-:Y:S05]  /*0f30*/  WARPSYNC.ALL ;  /* 0x0000000000007948 */ /* 0x000fea0003800000 */
[----:B------:R-:W-:Y:S01]  /*0f40*/  NOP ;  /* 0x0000000000007918 */ /* 0x000fe20000000000 */
[----:B------:R-:W-:-:S04]  /*0f50*/  UIADD3 UR5, UPT, UPT, UR4, 0x80, URZ ;  /* 0x0000008004057890 */ /* 0x000fc8000fffe0ff */
[----:B------:R-:W-:-:S04]  /*0f60*/  UIADD3 UR26, UP0, UPT, UR5, UR20, URZ ;  /* 0x00000014051a7290 */ /* 0x000fc8000ff1e0ff */
[----:B------:R-:W-:Y:S01]  /*0f70*/  ULEA.HI.X.SX32 UR27, UR5, UR21, 0x1, UP0 ;  /* 0x00000015051b7291 */ /* 0x000fe200080f0eff */
[----:B------:R-:W-:Y:S11]  /*0f80*/  @P0 BRA `(.L_x_34) ;  /* 0x0000000000300947 */ /* 0x000ff60003800000 */
        /* <DEDUP_REMOVED lines=12> */
.L_x_34:
[----:B------:R-:W-:Y:S05]  /*1050*/  @P0 BRA `(.L_x_35) ;  /* 0x00000000000c0947 */ /* 0x000fea0003800000 */
[----:B------:R0:W-:Y:S01]  /*1060*/  UTMACMDFLUSH ;  /* 0x00000000000079b7 */ /* 0x0001e20000000000 */
[----:B------:R-:W-:Y:S05]  /*1070*/  @P0 BRA `(.L_x_35) ;  /* 0x0000000000040947 */ /* 0x000fea0003800000 */
[----:B------:R-:W-:-:S04]  /*1080*/  DEPBAR.LE SB0, 0x0 ;  /* 0x000080000000791a */ /* 0x000fc80000000000 */
.L_x_35:
        /* <DEDUP_REMOVED lines=8> */
[----:B---345:R-:W3:Y:S01]  /*1110*/  LDS R3, [UR8+0x8] ;  /* 0x00000808ff037984 */ /* 0x038ee20008000800 */
[----:B------:R-:W4:Y:S01]  /*1120*/  LDC.64 R8, c[0x0][0x390] ;  /* 0x0000e400ff087b82 */ /* 0x000f220000000a00 */
[----:B------:R-:W-:Y:S02]  /*1130*/  IMAD.MOV.U32 R4, RZ, RZ, 0x70 ;  /* 0x00000070ff047424 */ /* 0x000fe400078e00ff */
[----:B----4-:R4:W-:Y:S03]  /*1140*/  STS.64 [UR8], R8 ;  /* 0x00000008ff007988 */ /* 0x0109e60008000a08 */
[----:B---3--:R-:W-:-:S05]  /*1150*/  LOP3.LUT R3, R3, 0x10, R4, 0xd8, !PT ;  /* 0x0000001003037812 */ /* 0x008fca00078ed804 */
[----:B------:R4:W-:Y:S02]  /*1160*/  STS [UR8+0x8], R3 ;  /* 0x00000803ff007988 */ /* 0x0009e40008000808 */
.L_x_37:
[----:B-----5:R-:W-:Y:S05]  /*1170*/  BSYNC.RECONVERGENT B2 ;  /* 0x0000000000027941 */ /* 0x020fea0003800200 */
.L_x_36:
[----:B------:R-:W-:Y:S04]  /*1180*/  BSSY.RECONVERGENT B3, `(.L_x_38) ;  /* 0x0000011000037945 */ /* 0x000fe80003800200 */
[----:B------:R-:W-:Y:S04]  /*1190*/  BSSY.RELIABLE B2, `(.L_x_39) ;  /* 0x000000e000027945 */ /* 0x000fe80003800100 */
[----:B------:R-:W-:Y:S05]  /*11a0*/  @P3 BRA `(.L_x_40) ;  /* 0x0000000000243947 */ /* 0x000fea0003800000 */
[----:B---34-:R-:W3:Y:S01]  /*11b0*/  LDS R3, [UR8+0x34] ;  /* 0x00003408ff037984 */ /* 0x018ee20008000800 */
[----:B------:R-:W-:-:S05]  /*11c0*/  IMAD.MOV.U32 R4, RZ, RZ, 0x3f000000 ;  /* 0x3f000000ff047424 */ /* 0x000fca00078e00ff */
[----:B---3--:R-:W-:-:S05]  /*11d0*/  LOP3.LUT R3, R3, 0xff000000, R4, 0xb8, !PT ;  /* 0xff00000003037812 */ /* 0x008fca00078eb804 */
[----:B------:R3:W-:Y:S01]  /*11e0*/  STS [UR8+0x34], R3 ;  /* 0x00003403ff007988 */ /* 0x0007e20008000808 */
[----:B------:R-:W-:Y:S05]  /*11f0*/  @P3 BRA `(.L_x_41) ;  /* 0x00000000001c3947 */ /* 0x000fea0003800000 */
[----:B---3--:R-:W3:Y:S01]  /*1200*/  LDS R3, [UR8+0x38] ;  /* 0x00003808ff037984 */ /* 0x008ee20008000800 */
[----:B------:R-:W-:-:S05]  /*1210*/  IMAD.MOV.U32 R4, RZ, RZ, 0x7f ;  /* 0x0000007fff047424 */ /* 0x000fca00078e00ff */
[----:B---3--:R-:W-:-:S05]  /*1220*/  LOP3.LUT R3, R3, 0xff, R4, 0xb8, !PT ;  /* 0x000000ff03037812 */ /* 0x008fca00078eb804 */
[----:B------:R5:W-:Y:S02]  /*1230*/  STS [UR8+0x38], R3 ;  /* 0x00003803ff007988 */ /* 0x000be40008000808 */
.L_x_40:
[----:B------:R-:W-:Y:S05]  /*1240*/  @P3 BREAK.RELIABLE B2 ;  /* 0x0000000000023942 */ /* 0x000fea0003800100 */
[----:B------:R-:W-:Y:S05]  /*1250*/  @P3 BRA `(.L_x_42) ;  /* 0x00000000000c3947 */ /* 0x000fea0003800000 */
[----:B------:R2:W-:Y:S02]  /*1260*/  STS [UR8+0x20], R6 ;  /* 0x00002006ff007988 */ /* 0x0005e40008000808 */
.L_x_41:
[----:B------:R-:W-:Y:S05]  /*1270*/  BSYNC.RELIABLE B2 ;  /* 0x0000000000027941 */ /* 0x000fea0003800100 */
.L_x_39:
[----:B------:R2:W-:Y:S02]  /*1280*/  @!P3 STS [UR8+0x24], R2 ;  /* 0x00002402ff00b988 */ /* 0x0005e40008000808 */
.L_x_42:
[----:B------:R-:W-:Y:S05]  /*1290*/  BSYNC.RECONVERGENT B3 ;  /* 0x0000000000037941 */ /* 0x000fea0003800200 */
.L_x_38:
[----:B------:R-:W-:Y:S05]  /*12a0*/  WARPSYNC.ALL ;  /* 0x0000000000007948 */ /* 0x000fea0003800000 */
[----:B------:R-:W-:Y:S01]  /*12b0*/  NOP ;  /* 0x0000000000007918 */ /* 0x000fe20000000000 */
[----:B------:R-:W-:Y:S04]  /*12c0*/  BSSY.RECONVERGENT B3, `(.L_x_43) ;  /* 0x000000e000037945 */ /* 0x000fe80003800200 */
[----:B------:R-:W-:Y:S05]  /*12d0*/  @P3 BRA `(.L_x_44) ;  /* 0x0000000000303947 */ /* 0x000fea0003800000 */
[----:B---345:R-:W3:Y:S01]  /*12e0*/  LDS R3, [UR8+0x34] ;  /* 0x00003408ff037984 */ /* 0x038ee20008000800 */
[----:B------:R-:W4:Y:S03]  /*12f0*/  LDC.64 R4, c[0x0][0x3b8] ;  /* 0x0000ee00ff047b82 */ /* 0x000f260000000a00 */
[----:B--2---:R-:W2:Y:S01]  /*1300*/  LDS R2, [UR8+0x1c] ;  /* 0x00001c08ff027984 */ /* 0x004ea20008000800 */
[C---:B----4-:R-:W-:Y:S01]  /*1310*/  SHF.L.U64.HI R5, R4.reuse, 0x1, R5 ;  /* 0x0000000104057819 */ /* 0x050fe20000010205 */
[----:B------:R-:W-:-:S03]  /*1320*/  IMAD.SHL.U32 R4, R4, 0x2, RZ ;  /* 0x0000000204047824 */ /* 0x000fc600078e00ff */
[--C-:B------:R-:W-:Y:S02]  /*1330*/  SHF.R.U32.HI R7, RZ, 0x4, R5.reuse ;  /* 0x00000004ff077819 */ /* 0x100fe40000011605 */
[----:B------:R-:W-:-:S05]  /*1340*/  SHF.R.U64 R4, R4, 0x4, R5 ;  /* 0x0000000404047819 */ /* 0x000fca0000001205 */
[----:B------:R4:W-:Y:S01]  /*1350*/  STS [UR8+0xc], R4 ;  /* 0x00000c04ff007988 */ /* 0x0009e20008000808 */
[----:B---3--:R-:W-:Y:S02]  /*1360*/  LOP3.LUT R3, R3, 0x7, RZ, 0xb8, !PT ;  /* 0x0000000703037812 */ /* 0x008fe400078eb8ff */
[----:B--2---:R-:W-:-:S03]  /*1370*/  LOP3.LUT R2, R2, 0xf, R7, 0xb8, !PT ;  /* 0x0000000f02027812 */ /* 0x004fc600078eb807 */
[----:B------:R4:W-:Y:S04]  /*1380*/  STS [UR8+0x34], R3 ;  /* 0x00003403ff007988 */ /* 0x0009e80008000808 */
[----:B------:R4:W-:Y:S02]  /*1390*/  STS [UR8+0x1c], R2 ;  /* 0x00001c02ff007988 */ /* 0x0009e40008000808 */
.L_x_44:
[----:B------:R-:W-:Y:S05]  /*13a0*/  BSYNC.RECONVERGENT B3 ;  /* 0x0000000000037941 */ /* 0x000fea0003800200 */
.L_x_43:
[----:B------:R-:W-:Y:S04]  /*13b0*/  BSSY.RECONVERGENT B4, `(.L_x_45) ;  /* 0x000001a000047945 */ /* 0x000fe80003800200 */
[----:B------:R-:W-:Y:S04]  /*13c0*/  BSSY.RELIABLE B3, `(.L_x_46) ;  /* 0x0000015000037945 */ /* 0x000fe80003800100 */
[----:B------:R-:W-:Y:S05]  /*13d0*/  @P3 BRA `(.L_x_47) ;  /* 0x0000000000203947 */ /* 0x000fea0003800000 */
[----:B--2-4-:R-:W2:Y:S02]  /*13e0*/  LDS R2, [UR8+0x34] ;  /* 0x00003408ff027984 */ /* 0x014ea40008000800 */
[----:B--2---:R-:W-:-:S05]  /*13f0*/  LOP3.LUT R2, R2, 0x38, RZ, 0xb8, !PT ;  /* 0x0000003802027812 */ /* 0x004fca00078eb8ff */
[----:B------:R2:W-:Y:S01]  /*1400*/  STS [UR8+0x34], R2 ;  /* 0x00003402ff007988 */ /* 0x0005e20008000808 */
[----:B------:R-:W-:Y:S05]  /*1410*/  @P3 BRA `(.L_x_48) ;  /* 0x0000000000203947 */ /* 0x000fea0003800000 */
[----:B--2---:R-:W2:Y:S01]  /*1420*/  LDS R2, [UR8+0x8] ;  /* 0x00000808ff027984 */ /* 0x004ea20008000800 */
[----:B---3-5:R-:W-:-:S05]  /*1430*/  IMAD.MOV.U32 R3, RZ, RZ, 0x780 ;  /* 0x00000780ff037424 */ /* 0x028fca00078e00ff */
[----:B--2---:R-:W-:-:S05]  /*1440*/  LOP3.LUT R2, R2, 0x300, R3, 0xd8, !PT ;  /* 0x0000030002027812 */ /* 0x004fca00078ed803 */
[----:B------:R2:W-:Y:S02]  /*1450*/  STS [UR8+0x8], R2 ;  /* 0x00000802ff007988 */ /* 0x0005e40008000808 */
.L_x_47:
[----:B------:R-:W-:Y:S05]  /*1460*/  @P3 BRA `(.L_x_49) ;  /* 0x0000000000283947 */ /* 0x000fea0003800000 */
[----:B--2-4-:R-:W2:Y:S02]  /*1470*/  LDS R2, [UR8+0x8] ;  /* 0x00000808ff027984 */ /* 0x014ea40008000800 */
[----:B--2---:R-:W-:-:S05]  /*1480*/  LOP3.LUT R2, R2, 0x1800, RZ, 0xb8, !PT ;  /* 0x0000180002027812 */ /* 0x004fca00078eb8ff */
[----:B------:R4:W-:Y:S02]  /*1490*/  STS [UR8+0x8], R2 ;  /* 0x00000802ff007988 */ /* 0x0009e40008000808 */
.L_x_48:
[----:B------:R-:W-:Y:S05]  /*14a0*/  @P3 BREAK.RELIABLE B3 ;  /* 0x0000000000033942 */ /* 0x000fea0003800100 */
[----:B------:R-:W-:Y:S05]  /*14b0*/  @P3 BRA `(.L_x_50) ;  /* 0x0000000000243947 */ /* 0x000fea0003800000 */
[----:B--2-4-:R-:W2:Y:S01]  /*14c0*/  LDS R2, [UR8+0x8] ;  /* 0x00000808ff027984 */ /* 0x014ea20008000800 */
[----:B---3-5:R-:W-:-:S05]  /*14d0*/  IMAD.MOV.U32 R3, RZ, RZ, 0x6000 ;  /* 0x00006000ff037424 */ /* 0x028fca00078e00ff */
[----:B--2---:R-:W-:-:S04]  /*14e0*/  LOP3.LUT R2, R2, 0x6000, R3, 0xd8, !PT ;  /* 0x0000600002027812 */ /* 0x004fc800078ed803 */
[----:B------:R-:W-:-:S05]  /*14f0*/  LOP3.LUT R2, R2, 0x400000, RZ, 0xb8, !PT ;  /* 0x0040000002027812 */ /* 0x000fca00078eb8ff */
[----:B------:R2:W-:Y:S02]  /*1500*/  STS [UR8+0x8], R2 ;  /* 0x00000802ff007988 */ /* 0x0005e40008000808 */
.L_x_49:
[----:B------:R-:W-:Y:S05]  /*1510*/  BSYNC.RELIABLE B3 ;  /* 0x0000000000037941 */ /* 0x000fea0003800100 */
.L_x_46:
[----:B--2-4-:R-:W2:Y:S02]  /*1520*/  @!P3 LDS R2, [UR8+0x8] ;  /* 0x00000808ff02b984 */ /* 0x014ea40008000800 */
[----:B--2---:R-:W-:-:S05]  /*1530*/  @!P3 LOP3.LUT R2, R2, 0x8000, RZ, 0xb8, !PT ;  /* 0x000080000202b812 */ /* 0x004fca00078eb8ff */
[----:B------:R2:W-:Y:S02]  /*1540*/  @!P3 STS [UR8+0x8], R2 ;  /* 0x00000802ff00b988 */ /* 0x0005e40008000808 */
.L_x_50:
[----:B------:R-:W-:Y:S05]  /*1550*/  BSYNC.RECONVERGENT B4 ;  /* 0x0000000000047941 */ /* 0x000fea0003800200 */
.L_x_45:
[----:B------:R-:W-:Y:S05]  /*1560*/  WARPSYNC.ALL ;  /* 0x0000000000007948 */ /* 0x000fea0003800000 */
[----:B------:R-:W-:Y:S01]  /*1570*/  NOP ;  /* 0x0000000000007918 */ /* 0x000fe20000000000 */
[----:B------:R-:W-:-:S04]  /*1580*/  UIADD3 UR4, UPT, UPT, UR4, 0x100, URZ ;  /* 0x0000010004047890 */ /* 0x000fc8000fffe0ff */
[----:B------:R-:W-:-:S04]  /*1590*/  UIADD3 UR20, UP0, UPT, UR4, UR20, URZ ;  /* 0x0000001404147290 */ /* 0x000fc8000ff1e0ff */
[----:B------:R-:W-:Y:S01]  /*15a0*/  ULEA.HI.X.SX32 UR21, UR4, UR21, 0x1, UP0 ;  /* 0x0000001504157291 */ /* 0x000fe200080f0eff */
[----:B------:R-:W-:Y:S11]  /*15b0*/  @P0 BRA `(.L_x_51) ;  /* 0x0000000000300947 */ /* 0x000ff60003800000 */
[----:B--2-4-:R-:W2:Y:S01]  /*15c0*/  S2R R2, SR_LANEID ;  /* 0x0000000000027919 */ /* 0x014ea20000000000 */
[----:B------:R-:W-:Y:S05]  /*15d0*/  WARPSYNC.ALL ;  /* 0x0000000000007948 */ /* 0x000fea0003800000 */
[----:B------:R-:W-:Y:S01]  /*15e0*/  NOP ;  /* 0x0000000000007918 */ /* 0x000fe20000000000 */
[----:B--2---:R-:W-:-:S05]  /*15f0*/  IMAD.SHL.U32 R4, R2, 0x4, RZ ;  /* 0x0000000402047824 */ /* 0x004fca00078e00ff */
[----:B------:R-:W2:Y:S01]  /*1600*/  LDS R5, [R4+UR8] ;  /* 0x0000000804057984 */ /* 0x000ea20008000800 */
[----:B------:R-:W-:-:S05]  /*1610*/  IADD3 R2, P1, PT, R4, UR20, RZ ;  /* 0x0000001404027c10 */ /* 0x000fca000ff3e0ff */
[----:B---3-5:R-:W-:-:S05]  /*1620*/  IMAD.X R3, RZ, RZ, UR21, P1 ;  /* 0x00000015ff037e24 */ /* 0x028fca00088e06ff */
[----:B--2---:R2:W3:Y:S01]  /*1630*/  ATOMG.E.EXCH.STRONG.GPU PT, RZ, [R2], R5 ;  /* 0x0000000502ff73a8 */ /* 0x0044e200041ee100 */
[----:B------:R-:W-:-:S04]  /*1640*/  DEPBAR {5,4,3,2,1,0} ;  /* 0x0000003f0000791a */ /* 0x000fc80000000000 */
[----:B------:R-:W4:Y:S02]  /*1650*/  CCTL.E.C.LDCU.IV.DEEP [UR20] ;  /* 0x0000000014007540 */ /* 0x000f240009c08000 */
[----:B----4-:R2:W-:Y:S01]  /*1660*/  UTMACCTL.IV [UR20] ;  /* 0x00000000140079b9 */ /* 0x0105e20008000000 */
[----:B------:R-:W-:Y:S01]  /*1670*/  NOP ;  /* 0x0000000000007918 */ /* 0x000fe20000000000 */
.L_x_51:
[----:B------:R-:W-:Y:S05]  /*1680*/  @P0 BRA `(.L_x_52) ;  /* 0x00000000000c0947 */ /* 0x000fea0003800000 */
[----:B------:R0:W-:Y:S01]  /*1690*/  UTMACMDFLUSH ;  /* 0x00000000000079b7 */ /* 0x0001e20000000000 */
[----:B------:R-:W-:Y:S05]  /*16a0*/  @P0 BRA `(.L_x_52) ;  /* 0x0000000000040947 */ /* 0x000fea0003800000 */
[----:B------:R-:W-:-:S04]  /*16b0*/  DEPBAR.LE SB0, 0x0 ;  /* 0x000080000000791a */ /* 0x000fc80000000000 */
.L_x_52:
[----:B------:R-:W-:Y:S05]  /*16c0*/  WARPSYNC.ALL ;  /* 0x0000000000007948 */ /* 0x000fea0003800000 */
[----:B------:R-:W-:Y:S01]  /*16d0*/  NOP ;  /* 0x0000000000007918 */ /* 0x000fe20000000000 */
[----:B---3--:R-:W-:Y:S01]  /*16e0*/  BAR.SYNC.DEFER_BLOCKING 0x0 ;  /* 0x0000000000007b1d */ /* 0x008fe20000010000 */
[----:B--2-4-:R-:W-:Y:S01]  /*16f0*/  SHF.R.U32.HI R2, RZ, 0x5, R0 ;  /* 0x00000005ff027819 */ /* 0x014fe20000011600 */
[----:B------:R-:W-:-:S03]  /*1700*/  UIADD3 UR15, UPT, UPT, UR8, 0x9020, URZ ;  /* 0x00009020080f7890 */ /* 0x000fc6000fffe0ff */
[----:B------:R-:W-:Y:S01]  /*1710*/  R2UR UR22, R2 ;  /* 0x00000000021672ca */ /* 0x000fe200000e0000 */
[----:B------:R-:W-:Y:S01]  /*1720*/  VOTEU.ALL UP0, P3 ;  /* 0x0000000000ff7886 */ /* 0x000fe20001800000 */
[----:B------:R-:W-:Y:S01]  /*1730*/  UMOV UR4, 0x1 ;  /* 0x0000000100047882 */ /* 0x000fe20000000000 */
[----:B------:R-:W-:Y:S01]  /*1740*/  VOTEU.ALL UP1, P3 ;  /* 0x0000000000ff7886 */ /* 0x000fe20001820000 */
[----:B------:R-:W-:Y:S02]  /*1750*/  BSSY.RECONVERGENT B4, `(.L_x_53) ;  /* 0x0000018000047945 */ /* 0x000fe40003800200 */
[----:B------:R-:W-:-:S04]  /*1760*/  @!UP0 UIADD3 UR10, UPT, UPT, -UR4, 0x100000, URZ ;  /* 0x00100000040a8890 */ /* 0x000fc8000fffe1ff */
[----:B------:R-:W-:Y:S02]  /*1770*/  @!UP0 USHF.L.U32 UR11, UR10, 0xb, URZ ;  /* 0x0000000b0a0b8899 */ /* 0x000fe400080006ff */
[----:B------:R-:W-:Y:S02]  /*1780*/  @!UP0 USHF.L.U32 UR10, UR10, 0x1, URZ ;  /* 0x000000010a0a8899 */ /* 0x000fe400080006ff */
[----:B------:R-:W-:-:S04]  /*1790*/  @!UP0 UIADD3 UR4, UPT, UPT, -UR4, 0x100000, URZ ;  /* 0x0010000004048890 */ /* 0x000fc8000fffe1ff */
[----:B------:R-:W-:Y:S02]  /*17a0*/  @!UP0 USHF.L.U32 UR5, UR4, 0xb, URZ ;  /* 0x0000000b04058899 */ /* 0x000fe400080006ff */
[----:B------:R-:W-:Y:S01]  /*17b0*/  @!UP0 USHF.L.U32 UR4, UR4, 0x1, URZ ;  /* 0x0000000104048899 */ /* 0x000fe200080006ff */
[----:B------:R-:W-:Y:S01]  /*17c0*/  VOTEU.ALL UP0, P3 ;  /* 0x0000000000ff7886 */ /* 0x000fe20001800000 */
[----:B------:R-:W2:Y:S04]  /*17d0*/  FENCE.VIEW.ASYNC.S ;  /* 0x00000000000073c6 */ /* 0x000ea80000000000 */
[----:B--2---:R2:W3:Y:S06]  /*17e0*/  @!UP0 SYNCS.EXCH.64 URZ, [UR8+0x9000], UR10 ;  /* 0x0090000a08ff85b2 */ /* 0x0044ec0008000100 */
[----:B------:R2:W3:Y:S02]  /*17f0*/  @!UP1 SYNCS.EXCH.64 URZ, [UR8+0x9020], UR4 ;  /* 0x0090200408ff95b2 */ /* 0x0004e40008000100 */
[----:B---3--:R-:W-:Y:S06]  /*1800*/  BAR.SYNC.DEFER_BLOCKING 0x0 ;  /* 0x0000000000007b1d */ /* 0x008fec0000010000 */
[----:B------:R-:W-:Y:S05]  /*1810*/  @P3 BRA `(.L_x_54) ;  /* 0x00000000002c3947 */ /* 0x000fea0003800000 */
[----:B--2---:R-:W-:Y:S02]  /*1820*/  UMOV UR4, 0x1 ;  /* 0x0000000100047882 */ /* 0x004fe40000000000 */
[----:B------:R-:W-:-:S04]  /*1830*/  UIADD3 UR10, UPT, UPT, -UR4, 0x100000, URZ ;  /* 0x00100000040a7890 */ /* 0x000fc8000fffe1ff */
[----:B------:R-:W-:Y:S02]  /*1840*/  USHF.L.U32 UR11, UR10, 0xb, URZ ;  /* 0x0000000b0a0b7899 */ /* 0x000fe400080006ff */
[----:B------:R-:W-:Y:S02]  /*1850*/  USHF.L.U32 UR10, UR10, 0x1, URZ ;  /* 0x000000010a0a7899 */ /* 0x000fe400080006ff */
[----:B------:R-:W-:-:S04]  /*1860*/  UIADD3 UR4, UPT, UPT, -UR4, 0x100000, URZ ;  /* 0x0010000004047890 */ /* 0x000fc8000fffe1ff */
[----:B------:R-:W-:Y:S02]  /*1870*/  USHF.L.U32 UR5, UR4, 0xb, URZ ;  /* 0x0000000b04057899 */ /* 0x000fe400080006ff */
[----:B------:R-:W-:Y:S01]  /*1880*/  USHF.L.U32 UR4, UR4, 0x1, URZ ;  /* 0x0000000104047899 */ /* 0x000fe200080006ff */
[----:B------:R-:W2:Y:S03]  /*1890*/  FENCE.VIEW.ASYNC.S ;  /* 0x00000000000073c6 */ /* 0x000ea60000000000 */
[----:B--2---:R3:W4:Y:S08]  /*18a0*/  SYNCS.EXCH.64 URZ, [UR8+0x9008], UR10 ;  /* 0x0090080a08ff75b2 */ /* 0x0047300008000100 */
[----:B------:R3:W2:Y:S02]  /*18b0*/  SYNCS.EXCH.64 URZ, [UR8+0x9028], UR4 ;  /* 0x0090280408ff75b2 */ /* 0x0006a40008000100 */
[----:B---3--:R-:W-:Y:S01]  /*18c0*/  NOP ;  /* 0x0000000000007918 */ /* 0x008fe20000000000 */
.L_x_54:
[----:B--2---:R-:W-:Y:S05]  /*18d0*/  BSYNC.RECONVERGENT B4 ;  /* 0x0000000000047941 */ /* 0x004fea0003800200 */
.L_x_53:
[----:B----4-:R-:W-:Y:S01]  /*18e0*/  BAR.SYNC.DEFER_BLOCKING 0x0 ;  /* 0x0000000000007b1d */ /* 0x010fe20000010000 */
[----:B------:R-:W-:Y:S01]  /*18f0*/  USHF.L.U32 UR19, UR7, 0x7, URZ ;  /* 0x0000000707137899 */ /* 0x000fe200080006ff */
[----:B------:R-:W-:Y:S01]  /*1900*/  ISETP.GE.AND P0, PT, R12, 0x1, PT ;  /* 0x000000010c00780c */ /* 0x000fe20003f06270 */
[----:B------:R-:W-:-:S03]  /*1910*/  USHF.L.U32 UR14, UR9, 0x6, URZ ;  /* 0x00000006090e7899 */ /* 0x000fc600080006ff */
[----:B------:R-:W-:Y:S04]  /*1920*/  BSSY.RECONVERGENT B4, `(.L_x_55) ;  /* 0x000000d000047945 */ /* 0x000fe80003800200 */
[----:B------:R-:W-:Y:S05]  /*1930*/  @P3 BRA `(.L_x_56) ;  /* 0x00000000002c3947 */ /* 0x000fea0003800000 */
[----:B------:R-:W-:Y:S02]  /*1940*/  UMOV UR4, 0x1 ;  /* 0x0000000100047882 */ /* 0x000fe40000000000 */
[----:B------:R-:W-:-:S04]  /*1950*/  UIADD3 UR10, UPT, UPT, -UR4, 0x100000, URZ ;  /* 0x00100000040a7890 */ /* 0x000fc8000fffe1ff */
[----:B------:R-:W-:Y:S02]  /*1960*/  USHF.L.U32 UR11, UR10, 0xb, URZ ;  /* 0x0000000b0a0b7899 */ /* 0x000fe400080006ff */
[----:B------:R-:W-:Y:S02]  /*1970*/  USHF.L.U32 UR10, UR10, 0x1, URZ ;  /* 0x000000010a0a7899 */ /* 0x000fe400080006ff */
[----:B------:R-:W-:-:S04]  /*1980*/  UIADD3 UR4, UPT, UPT, -UR4, 0x100000, URZ ;  /* 0x0010000004047890 */ /* 0x000fc8000fffe1ff */
[----:B------:R-:W-:Y:S02]  /*1990*/  USHF.L.U32 UR5, UR4, 0xb, URZ ;  /* 0x0000000b04057899 */ /* 0x000fe400080006ff */
[----:B------:R-:W-:Y:S01]  /*19a0*/  USHF.L.U32 UR4, UR4, 0x1, URZ ;  /* 0x0000000104047899 */ /* 0x000fe200080006ff */
[----:B------:R-:W2:Y:S03]  /*19b0*/  FENCE.VIEW.ASYNC.S ;  /* 0x00000000000073c6 */ /* 0x000ea60000000000 */
[----:B--2---:R2:W3:Y:S08]  /*19c0*/  SYNCS.EXCH.64 URZ, [UR8+0x9010], UR10 ;  /* 0x0090100a08ff75b2 */ /* 0x0044f00008000100 */
[----:B------:R2:W4:Y:S01]  /*19d0*/  SYNCS.EXCH.64 URZ, [UR8+0x9030], UR4 ;  /* 0x0090300408ff75b2 */ /* 0x0005220008000100 */
[----:B------:R-:W-:Y:S01]  /*19e0*/  NOP ;  /* 0x0000000000007918 */ /* 0x000fe20000000000 */
.L_x_56:
[----:B--2---:R-:W-:Y:S05]  /*19f0*/  BSYNC.RECONVERGENT B4 ;  /* 0x0000000000047941 */ /* 0x004fea0003800200 */
.L_x_55:
[----:B------:R-:W-:Y:S05]  /*1a00*/  @!P0 BRA `(.L_x_57) ;  /* 0x0000000800208947 */ /* 0x000fea0003800000 */
[----:B---34-:R-:W-:Y:S01]  /*1a10*/  BAR.SYNC.DEFER_BLOCKING 0x0 ;  /* 0x0000000000007b1d */ /* 0x018fe20000010000 */
[----:B------:R-:W-:Y:S01]  /*1a20*/  @!P3 IMAD.MOV.U32 R2, RZ, RZ, 0x3000 ;  /* 0x00003000ff02b424 */ /* 0x000fe200078e00ff */
[----:B------:R-:W-:Y:S02]  /*1a30*/  ELECT P1, URZ, PT ;  /* 0x0000000000ff782f */ /* 0x000fe40003820000 */
[----:B------:R-:W-:Y:S02]  /*1a40*/  ELECT P0, URZ, PT ;  /* 0x0000000000ff782f */ /* 0x000fe40003800000 */
[C---:B------:R-:W-:Y:S01]  /*1a50*/  ISETP.LT.U32.AND P1, PT, R68.reuse, 0x20, P1 ;  /* 0x000000204400780c */ /* 0x040fe20000f21070 */
[----:B------:R-:W-:Y:S01]  /*1a60*/  UMOV UR11, UR19 ;  /* 0x00000013000b7c82 */ /* 0x000fe20008000000 */
[----:B------:R-:W-:Y:S01]  /*1a70*/  ISETP.LT.U32.AND P0, PT, R68, 0x20, P0 ;  /* 0x000000204400780c */ /* 0x000fe20000701070 */
[----:B------:R-:W-:Y:S01]  /*1a80*/  UIADD3 UR4, UPT, UPT, UR8, 0x6000, URZ ;  /* 0x0000600008047890 */ /* 0x000fe2000fffe0ff */
[----:B------:R-:W-:-:S09]  /*1a90*/  UMOV UR6, UR14 ;  /* 0x0000000e00067c82 */ /* 0x000fd20008000000 */
[----:B------:R-:W-:Y:S01]  /*1aa0*/  VOTEU.ANY UP0, P1 ;  /* 0x0000000000ff7886 */ /* 0x000fe20000800100 */
[----:B------:R-:W-:Y:S01]  /*1ab0*/  VOTEU.ANY UP2, P1 ;  /* 0x0000000000ff7886 */ /* 0x000fe20000840100 */
[----:B------:R-:W-:Y:S01]  /*1ac0*/  VOTEU.ANY UP1, P0 ;  /* 0x0000000000ff7886 */ /* 0x000fe20000020100 */
[----:B------:R-:W-:Y:S01]  /*1ad0*/  VOTEU.ANY UP3, P0 ;  /* 0x0000000000ff7886 */ /* 0x000fe20000060100 */
[----:B------:R2:W-:Y:S01]  /*1ae0*/  @!P3 SYNCS.ARRIVE.TRANS64 RZ, [UR8+0x9000], R2 ;  /* 0x00900002ffffb9a7 */ /* 0x0005e20008000008 */
[----:B------:R3:W-:Y:S06]  /*1af0*/  MEMBAR.ALL.CTA ;  /* 0x0000000000007992 */ /* 0x0007ec0000008000 */
[----:B---3--:R-:W3:Y:S01]  /*1b00*/  FENCE.VIEW.ASYNC.S ;  /* 0x00000000000073c6 */ /* 0x008ee20000000000 */
[----:B------:R-:W-:Y:S01]  /*1b10*/  @UP0 UIADD3 UR9, UPT, UPT, UR8, 0x9000, URZ ;  /* 0x0000900008090890 */ /* 0x000fe2000fffe0ff */
[----:B------:R-:W-:Y:S01]  /*1b20*/  @UP0 UMOV UR10, URZ ;  /* 0x000000ff000a0c82 */ /* 0x000fe20008000000 */
[----:B------:R-:W-:Y:S01]  /*1b30*/  @UP1 UIADD3 UR5, UPT, UPT, UR8, 0x9000, URZ ;  /* 0x0000900008051890 */ /* 0x000fe2000fffe0ff */
[----:B------:R-:W-:Y:S01]  /*1b40*/  @UP1 UMOV UR7, URZ ;  /* 0x000000ff00071c82 */ /* 0x000fe20008000000 */
[----:B------:R-:W-:Y:S01]  /*1b50*/  UISETP.NE.U32.AND UP0, UPT, UR22, URZ, UPT ;  /* 0x000000ff1600728c */ /* 0x000fe2000bf05070 */
[----:B---3--:R-:W-:Y:S06]  /*1b60*/  BAR.SYNC.DEFER_BLOCKING 0x0 ;  /* 0x0000000000007b1d */ /* 0x008fec0000010000 */
[----:B------:R2:W-:Y:S02]  /*1b70*/  @UP2 UTMALDG.2D [UR8], [UR24] ;  /* 0x00000008180025b4 */ /* 0x0005e40008008000 */
[----:B------:R-:W-:Y:S06]  /*1b80*/  BAR.SYNC.DEFER_BLOCKING 0x0 ;  /* 0x0000000000007b1d */ /* 0x000fec0000010000 */
[----:B------:R2:W-:Y:S02]  /*1b90*/  @UP3 UTMALDG.2D [UR4], [UR26] ;  /* 0x000000041a0035b4 */ /* 0x0005e40008008000 */
[----:B------:R-:W-:Y:S06]  /*1ba0*/  BAR.SYNC.DEFER_BLOCKING 0x0 ;  /* 0x0000000000007b1d */ /* 0x000fec0000010000 */
[----:B------:R-:W3:Y:S02]  /*1bb0*/  SYNCS.PHASECHK.TRANS64.TRYWAIT P0, [UR8+0x9000], RZ ;  /* 0x009000ffff0075a7 */ /* 0x000ee40008001108 */
[----:B--23--:R-:W-:Y:S05]  /*1bc0*/  @!P0 BRA `(.L_x_58) ;  /* 0x0000000c00bc8947 */ /* 0x00cfea0003800000 */
.L_x_74:
[----:B------:R-:W-:Y:S05]  /*1bd0*/  BRA.U UP0, `(.L_x_59) ;  /* 0x0000000100547547 */ /* 0x000fea000b800000 */
[----:B------:R-:W-:Y:S02]  /*1be0*/  USHF.R.U32.HI UR5, URZ, 0x4, UR8 ;  /* 0x00000004ff057899 */ /* 0x000fe40008011608 */
[----:B------:R-:W-:Y:S02]  /*1bf0*/  USHF.R.U32.HI UR6, URZ, 0x4, UR4 ;  /* 0x00000004ff067899 */ /* 0x000fe40008011604 */
[----:B------:R-:W-:Y:S02]  /*1c00*/  USGXT.U32 UR4, UR5, 0xe ;  /* 0x0000000e0504789a */ /* 0x000fe40008000000 */
[----:B------:R-:W-:Y:S01]  /*1c10*/  USGXT.U32 UR6, UR6, 0xe ;  /* 0x0000000e0606789a */ /* 0x000fe20008000000 */
[----:B------:R-:W-:Y:S01]  /*1c20*/  UMOV UR10, 0xfffffffe ;  /* 0xfffffffe000a7882 */ /* 0x000fe20000000000 */
[----:B------:R-:W-:Y:S01]  /*1c30*/  UMOV UR11, 0x7fffbfdf ;  /* 0x7fffbfdf000b7882 */ /* 0x000fe20000000000 */
[----:B------:R-:W-:Y:S01]  /*1c40*/  UMOV UR12, 0x80 ;  /* 0x00000080000c7882 */ /* 0x000fe20000000000 */
[----:B------:R-:W-:Y:S01]  /*1c50*/  UMOV UR13, 0x40004040 ;  /* 0x40004040000d7882 */ /* 0x000fe20000000000 */
[----:B------:R-:W-:Y:S01]  /*1c60*/  UMOV UR5, URZ ;  /* 0x000000ff00057c82 */ /* 0x000fe20008000000 */
[----:B------:R-:W-:Y:S01]  /*1c70*/  UMOV UR7, URZ ;  /* 0x000000ff00077c82 */ /* 0x000fe20008000000 */
[----:B------:R-:W-:-:S02]  /*1c80*/  UIADD3.64 UR10, UPT, UPT, UR4, -UR10, URZ ;  /* 0x8000000a040a7297 */ /* 0x000fc4000fffe0ff */
[----:B------:R-:W-:Y:S01]  /*1c90*/  UIADD3.64 UR12, UPT, UPT, UR6, UR12, URZ ;  /* 0x0000000c060c7297 */ /* 0x000fe2000fffe0ff */
[----:B------:R-:W-:Y:S01]  /*1ca0*/  UMOV UR16, 0x0 ;  /* 0x0000000000107882 */ /* 0x000fe20000000000 */
[----:B------:R-:W-:Y:S01]  /*1cb0*/  UMOV UR17, 0x8110010 ;  /* 0x0811001000117882 */ /* 0x000fe20000000000 */
[----:B------:R-:W-:Y:S01]  /*1cc0*/  UMOV UR5, 0x80004020 ;  /* 0x8000402000057882 */ /* 0x000fe20000000000 */
[----:B------:R-:W-:Y:S01]  /*1cd0*/  UMOV UR7, 0x40004040 ;  /* 0x4000404000077882 */ /* 0x000fe20000000000 */
[----:B------:R-:W-:Y:S01]  /*1ce0*/  UMOV UR28, 0x0 ;  /* 0x00000000001c7882 */ /* 0x000fe20000000000 */
[----:B------:R-:W-:Y:S01]  /*1cf0*/  UMOV UR29, 0x8110010 ;  /* 0x08110010001d7882 */ /* 0x000fe20000000000 */
[----:B------:R2:W-:Y:S02]  /*1d00*/  UTCHMMA gdesc[UR4], gdesc[UR6], tmem[UR23], tmem[UR16], idesc[UR17], !UPT ;  /* 0x00ff1006040075ea */ /* 0x0005e4000f800017 */
[----:B------:R2:W-:Y:S01]  /*1d10*/  UTCHMMA gdesc[UR10], gdesc[UR12], tmem[UR23], tmem[UR28], idesc[UR29], UPT ;  /* 0x00ff1c0c0a0075ea */ /* 0x0005e2000b800017 */
[----:B------:R-:W-:-:S02]  /*1d20*/  NOP ;  /* 0x0000000000007918 */ /* 0x000fc40000000000 */
.L_x_59:
[----:B------:R-:W-:Y:S01]  /*1d30*/  ELECT P0, URZ, PT ;  /* 0x0000000000ff782f */ /* 0x000fe20003800000 */
[----:B--2---:R-:W-:Y:S01]  /*1d40*/  UMOV UR4, UR15 ;  /* 0x0000000f00047c82 */ /* 0x004fe20008000000 */
[----:B------:R-:W-:Y:S02]  /*1d50*/  UMOV UR5, URZ ;  /* 0x000000ff00057c82 */ /* 0x000fe40008000000 */
[----:B------:R-:W-:-:S13]  /*1d60*/  ISETP.LT.U32.AND P0, PT, R68, 0x20, P0 ;  /* 0x000000204400780c */ /* 0x000fda0000701070 */
[----:B------:R-:W-:Y:S01]  /*1d70*/  VOTEU.ANY UP0, P0 ;  /* 0x0000000000ff7886 */ /* 0x000fe20000000100 */
[----:B------:R-:W-:Y:S01]  /*1d80*/  VOTEU.ANY UP1, P0 ;  /* 0x0000000000ff7886 */ /* 0x000fe20000020100 */
[----:B------:R-:W-:-:S03]  /*1d90*/  ISETP.GE.U32.AND P0, PT, R12, 0x21, PT ;  /* 0x000000210c00780c */ /* 0x000fc60003f06070 */
[----:B------:R-:W-:Y:S02]  /*1da0*/  @UP0 UMOV UR4, UR4 ;  /* 0x0000000400040c82 */ /* 0x000fe40008000000 */
[----:B------:R2:W-:Y:S01]  /*1db0*/  @UP1 UTCBAR [UR4], URZ ;  /* 0x000000ff040013e9 */ /* 0x0005e200080000ff */
[----:B------:R-:W-:Y:S06]  /*1dc0*/  BAR.SYNC.DEFER_BLOCKING 0x0 ;  /* 0x0000000000007b1d */ /* 0x000fec0000010000 */
[----:B------:R-:W3:Y:S02]  /*1dd0*/  SYNCS.PHASECHK.TRANS64.TRYWAIT P1, [UR8+0x9020], RZ ;  /* 0x009020ffff0075a7 */ /* 0x000ee40008021108 */
[----:B--23--:R-:W-:Y:S05]  /*1de0*/  @!P1 BRA `(.L_x_60) ;  /* 0x0000000c00409947 */ /* 0x00cfea0003800000 */
.L_x_75:
[----:B------:R-:W-:Y:S01]  /*1df0*/  UMOV UR4, URZ ;  /* 0x000000ff00047c82 */ /* 0x000fe20008000000 */
[----:B------:R-:W-:Y:S05]  /*1e00*/  @!P0 BRA `(.L_x_57) ;  /* 0x0000000400208947 */ /* 0x000fea0003800000 */
[----:B------:R-:W2:Y:S01]  /*1e10*/  LDCU UR29, c[0x0][0x3a0] ;  /* 0x00007400ff1d77ac */ /* 0x000ea20008000800 */
[----:B------:R-:W-:Y:S01]  /*1e20*/  UMOV UR9, 0x1 ;  /* 0x0000000100097882 */ /* 0x000fe20000000000 */
[----:B------:R-:W-:-:S05]  /*1e30*/  UMOV UR18, 0x20 ;  /* 0x0000002000127882 */ /* 0x000fca0000000000 */
.L_x_64:
[----:B------:R-:W-:Y:S01]  /*1e40*/  BAR.SYNC.DEFER_BLOCKING 0x0 ;  /* 0x0000000000007b1d */ /* 0x000fe20000010000 */
[----:B------:R-:W-:Y:S01]  /*1e50*/  ULEA UR28, UR9, UR8, 0x3 ;  /* 0x00000008091c7291 */ /* 0x000fe2000f8e18ff */
[----:B------:R-:W-:Y:S01]  /*1e60*/  @!P3 IMAD.MOV.U32 R2, RZ, RZ, 0x3000 ;  /* 0x00003000ff02b424 */ /* 0x000fe200078e00ff */
[----:B------:R-:W-:Y:S01]  /*1e70*/  ELECT P1, URZ, PT ;  /* 0x0000000000ff782f */ /* 0x000fe20003820000 */
[----:B------:R-:W-:-:S03]  /*1e80*/  ULEA UR16, UR9, UR8, 0xd ;  /* 0x0000000809107291 */ /* 0x000fc6000f8e68ff */
[----:B------:R-:W-:Y:S02]  /*1e90*/  ISETP.LT.U32.AND P1, PT, R68, 0x20, P1 ;  /* 0x000000204400780c */ /* 0x000fe40000f21070 */
[----:B------:R-:W-:Y:S01]  /*1ea0*/  ELECT P0, URZ, PT ;  /* 0x0000000000ff782f */ /* 0x000fe20003800000 */
[----:B------:R-:W-:-:S03]  /*1eb0*/  ULEA UR12, UR9, UR8, 0xc ;  /* 0x00000008090c7291 */ /* 0x000fc6000f8e60ff */
[----:B------:R-:W-:Y:S01]  /*1ec0*/  ISETP.LT.U32.AND P0, PT, R68, 0x20, P0 ;  /* 0x000000204400780c */ /* 0x000fe20000701070 */
[----:B------:R-:W-:Y:S01]  /*1ed0*/  UMOV UR15, UR18 ;  /* 0x00000012000f7c82 */ /* 0x000fe20008000000 */
[----:B------:R-:W-:Y:S02]  /*1ee0*/  UIADD3 UR12, UPT, UPT, UR12, 0x6000, URZ ;  /* 0x000060000c0c7890 */ /* 0x000fe4000fffe0ff */
[----:B------:R-:W-:-:S03]  /*1ef0*/  USHF.L.U32 UR5, UR4, 0x1f, URZ ;  /* 0x0000001f04057899 */ /* 0x000fc600080006ff */
[----:B------:R-:W-:Y:S01]  /*1f00*/  VOTEU.ANY UP0, P1 ;  /* 0x0000000000ff7886 */ /* 0x000fe20000800100 */
[----:B------:R3:W-:Y:S01]  /*1f10*/  @!P3 SYNCS.ARRIVE.TRANS64 RZ, [UR28+0x9000], R2 ;  /* 0x00900002ffffb9a7 */ /* 0x0007e2000800001c */
[----:B------:R4:W-:Y:S06]  /*1f20*/  MEMBAR.ALL.CTA ;  /* 0x0000000000007992 */ /* 0x0009ec0000008000 */
[----:B----4-:R-:W4:Y:S01]  /*1f30*/  FENCE.VIEW.ASYNC.S ;  /* 0x00000000000073c6 */ /* 0x010f220000000000 */
[----:B------:R-:W-:Y:S01]  /*1f40*/  @UP0 UIADD3 UR17, UPT, UPT, UR28, 0x9000, URZ ;  /* 0x000090001c110890 */ /* 0x000fe2000fffe0ff */
[----:B----4-:R-:W-:Y:S01]  /*1f50*/  VOTEU.ANY UP0, P1 ;  /* 0x0000000000ff7886 */ /* 0x010fe20000800100 */
[----:B------:R-:W-:Y:S01]  /*1f60*/  VOTEU.ANY UP1, P0 ;  /* 0x0000000000ff7886 */ /* 0x000fe20000020100 */
[----:B---3--:R-:W-:-:S04]  /*1f70*/  IMAD.U32 R2, RZ, RZ, UR5 ;  /* 0x00000005ff027e24 */ /* 0x008fc8000f8e00ff */
[----:B------:R-:W-:Y:S01]  /*1f80*/  @UP1 UIADD3 UR13, UPT, UPT, UR28, 0x9000, URZ ;  /* 0x000090001c0d1890 */ /* 0x000fe2000fffe0ff */
[----:B------:R-:W-:Y:S01]  /*1f90*/  VOTEU.ANY UP1, P0 ;  /* 0x0000000000ff7886 */ /* 0x000fe20000020100 */
[----:B------:R-:W-:Y:S06]  /*1fa0*/  BAR.SYNC.DEFER_BLOCKING 0x0 ;  /* 0x0000000000007b1d */ /* 0x000fec0000010000 */
[----:B------:R3:W-:Y:S01]  /*1fb0*/  @UP0 UTMALDG.2D [UR16], [UR24] ;  /* 0x00000010180005b4 */ /* 0x0007e20008008000 */
[----:B------:R-:W-:Y:S01]  /*1fc0*/  UISETP.NE.U32.AND UP0, UPT, UR22, URZ, UPT ;  /* 0x000000ff1600728c */ /* 0x000fe2000bf05070 */
[----:B------:R-:W-:Y:S06]  /*1fd0*/  BAR.SYNC.DEFER_BLOCKING 0x0 ;  /* 0x0000000000007b1d */ /* 0x000fec0000010000 */
[----:B------:R3:W-:Y:S02]  /*1fe0*/  @UP1 UTMALDG.2D [UR12], [UR26] ;  /* 0x0000000c1a0015b4 */ /* 0x0007e40008008000 */
[----:B------:R-:W-:Y:S06]  /*1ff0*/  BAR.SYNC.DEFER_BLOCKING 0x0 ;  /* 0x0000000000007b1d */ /* 0x000fec0000010000 */
[----:B------:R-:W4:Y:S02]  /*2000*/  SYNCS.PHASECHK.TRANS64.TRYWAIT P0, [UR28+0x9000], R2 ;  /* 0x00900002ff0075a7 */ /* 0x000f24000800111c */
[----:B---34-:R-:W-:Y:S05]  /*2010*/  @!P0 BRA `(.L_x_61) ;  /* 0x0000000800c08947 */ /* 0x018fea0003800000 */
.L_x_76:
[----:B------:R-:W-:Y:S05]  /*2020*/  BRA.U UP0, `(.L_x_62) ;  /* 0x00000001004c7547 */ /* 0x000fea000b800000 */
[----:B------:R-:W-:Y:S02]  /*2030*/  USHF.R.U32.HI UR10, URZ, 0x4, UR16 ;  /* 0x00000004ff0a7899 */ /* 0x000fe40008011610 */
[----:B------:R-:W-:Y:S02]  /*2040*/  USHF.R.U32.HI UR12, URZ, 0x4, UR12 ;  /* 0x00000004ff0c7899 */ /* 0x000fe4000801160c */
[----:B------:R-:W-:Y:S02]  /*2050*/  USGXT.U32 UR10, UR10, 0xe ;  /* 0x0000000e0a0a789a */ /* 0x000fe40008000000 */
[----:B------:R-:W-:Y:S02]  /*2060*/  USGXT.U32 UR12, UR12, 0xe ;  /* 0x0000000e0c0c789a */ /* 0x000fe40008000000 */
[----:B------:R-:W-:Y:S02]  /*2070*/  UIADD3 UR16, UP0, UPT, UR10, 0x2, URZ ;  /* 0x000000020a107890 */ /* 0x000fe4000ff1e0ff */
[----:B------:R-:W-:Y:S01]  /*2080*/  UIADD3 UR30, UP1, UPT, UR12, 0x80, URZ ;  /* 0x000000800c1e7890 */ /* 0x000fe2000ff3e0ff */
[----:B------:R-:W-:Y:S01]  /*2090*/  UMOV UR5, URZ ;  /* 0x000000ff00057c82 */ /* 0x000fe20008000000 */
[----:B------:R-:W-:Y:S01]  /*20a0*/  UMOV UR6, URZ ;  /* 0x000000ff00067c82 */ /* 0x000fe20008000000 */
[----:B------:R-:W-:-:S02]  /*20b0*/  UIADD3.X UR17, UPT, UPT, UR5, -0x7fffbfe0, URZ, UP0, !UPT ;  /* 0x8000402005117890 */ /* 0x000fc400087fe4ff */
[----:B------:R-:W-:Y:S01]  /*20c0*/  UIADD3.X UR31, UPT, UPT, UR6, 0x40004040, URZ, UP1, !UPT ;  /* 0x40004040061f7890 */ /* 0x000fe20008ffe4ff */
[----:B------:R-:W-:Y:S01]  /*20d0*/  UMOV UR32, 0x0 ;  /* 0x0000000000207882 */ /* 0x000fe20000000000 */
[----:B------:R-:W-:Y:S01]  /*20e0*/  UMOV UR33, 0x8110010 ;  /* 0x0811001000217882 */ /* 0x000fe20000000000 */
[----:B------:R-:W-:Y:S01]  /*20f0*/  UMOV UR11, 0x80004020 ;  /* 0x80004020000b7882 */ /* 0x000fe20000000000 */
[----:B------:R-:W-:Y:S01]  /*2100*/  UMOV UR13, 0x40004040 ;  /* 0x40004040000d7882 */ /* 0x000fe20000000000 */
[----:B------:R-:W-:Y:S01]  /*2110*/  UMOV UR6, 0x0 ;  /* 0x0000000000067882 */ /* 0x000fe20000000000 */
[----:B------:R-:W-:Y:S01]  /*2120*/  UMOV UR7, 0x8110010 ;  /* 0x0811001000077882 */ /* 0x000fe20000000000 */
[----:B------:R3:W-:Y:S02]  /*2130*/  UTCHMMA gdesc[UR10], gdesc[UR12], tmem[UR23], tmem[UR32], idesc[UR33], UPT ;  /* 0x00ff200c0a0075ea */ /* 0x0007e4000b800017 */
[----:B------:R3:W-:Y:S01]  /*2140*/  UTCHMMA gdesc[UR16], gdesc[UR30], tmem[UR23], tmem[UR6], idesc[UR7], UPT ;  /* 0x00ff061e100075ea */ /* 0x0007e2000b800017 */
[----:B------:R-:W-:-:S02]  /*2150*/  NOP ;  /* 0x0000000000007918 */ /* 0x000fc40000000000 */
.L_x_62:
[----:B------:R-:W-:Y:S01]  /*2160*/  ELECT P0, URZ, PT ;  /* 0x0000000000ff782f */ /* 0x000fe20003800000 */
[----:B---3--:R-:W-:-:S03]  /*2170*/  UIADD3 UR6, UPT, UPT, UR28, 0x9020, URZ ;  /* 0x000090201c067890 */ /* 0x008fc6000fffe0ff */
[----:B------:R-:W-:Y:S01]  /*2180*/  ISETP.LT.U32.AND P0, PT, R68, 0x20, P0 ;  /* 0x000000204400780c */ /* 0x000fe20000701070 */
[----:B------:R-:W-:-:S12]  /*2190*/  UMOV UR7, URZ ;  /* 0x000000ff00077c82 */ /* 0x000fd80008000000 */
[----:B------:R-:W-:Y:S01]  /*21a0*/  VOTEU.ANY UP0, P0 ;  /* 0x0000000000ff7886 */ /* 0x000fe20000000100 */
[----:B------:R-:W-:-:S04]  /*21b0*/  VOTEU.ANY UP1, P0 ;  /* 0x0000000000ff7886 */ /* 0x000fc80000020100 */
[----:B------:R-:W-:Y:S02]  /*21c0*/  @UP0 UMOV UR6, UR6 ;  /* 0x0000000600060c82 */ /* 0x000fe40008000000 */
[----:B------:R3:W-:Y:S01]  /*21d0*/  @UP1 UTCBAR [UR6], URZ ;  /* 0x000000ff060013e9 */ /* 0x0007e200080000ff */
[----:B------:R-:W-:Y:S06]  /*21e0*/  BAR.SYNC.DEFER_BLOCKING 0x0 ;  /* 0x0000000000007b1d */ /* 0x000fec0000010000 */
[----:B------:R-:W4:Y:S02]  /*21f0*/  SYNCS.PHASECHK.TRANS64.TRYWAIT P0, [UR28+0x9020], R2 ;  /* 0x00902002ff0075a7 */ /* 0x000f24000800111c */
[----:B---34-:R-:W-:Y:S05]  /*2200*/  @!P0 BRA `(.L_x_63) ;  /* 0x0000000800508947 */ /* 0x018fea0003800000 */
.L_x_77:
[----:B------:R-:W-:Y:S02]  /*2210*/  UIADD3 UR9, UPT, UPT, UR9, 0x1, URZ ;  /* 0x0000000109097890 */ /* 0x000fe4000fffe0ff */
[----:B------:R-:W-:Y:S02]  /*2220*/  UIADD3 UR18, UPT, UPT, UR18, 0x20, URZ ;  /* 0x0000002012127890 */ /* 0x000fe4000fffe0ff */
[----:B------:R-:W-:-:S04]  /*2230*/  UISETP.NE.U32.AND UP0, UPT, UR9, 0x3, UPT ;  /* 0x000000030900788c */ /* 0x000fc8000bf05070 */
[----:B------:R-:W-:Y:S02]  /*2240*/  USEL UR5, URZ, 0x1, UP0 ;  /* 0x00000001ff057887 */ /* 0x000fe40008000000 */
[----:B------:R-:W-:Y:S02]  /*2250*/  USEL UR9, UR9, URZ, UP0 ;  /* 0x000000ff09097287 */ /* 0x000fe40008000000 */
[----:B--2---:R-:W-:Y:S02]  /*2260*/  UISETP.GE.AND UP0, UPT, UR18, UR29, UPT ;  /* 0x0000001d1200728c */ /* 0x004fe4000bf06270 */
[----:B------:R-:W-:-:S07]  /*2270*/  ULOP3.LUT UR4, UR4, UR5, URZ, 0x3c, !UPT ;  /* 0x0000000504047292 */ /* 0x000fce000f8e3cff */
[----:B------:R-:W-:Y:S05]  /*2280*/  BRA.U !UP0, `(.L_x_64) ;  /* 0xfffffff908ec7547 */ /* 0x000fea000b83ffff */
.L_x_57:
[----:B---34-:R-:W-:Y:S06]  /*2290*/  BAR.SYNC.DEFER_BLOCKING 0x0 ;  /* 0x0000000000007b1d */ /* 0x018fec0000010000 */
[----:B------:R-:W-:Y:S04]  /*22a0*/  BSSY.RECONVERGENT B4, `(.L_x_65) ;  /* 0x0000004000047945 */ /* 0x000fe80003800200 */
[----:B------:R-:W-:Y:S05]  /*22b0*/  @P3 BRA `(.L_x_66) ;  /* 0x0000000000083947 */ /* 0x000fea0003800000 */
[----:B------:R-:W2:Y:S02]  /*22c0*/  SYNCS.CCTL.IV [UR8+0x9000] ;  /* 0x00900000ff0079b1 */ /* 0x000ea40008000008 */
[----:B--2---:R-:W2:Y:S02]  /*22d0*/  SYNCS.CCTL.IV [UR8+0x9020] ;  /* 0x00902000ff0079b1 */ /* 0x004ea40008000008 */
.L_x_66:
[----:B------:R-:W-:Y:S05]  /*22e0*/  BSYNC.RECONVERGENT B4 ;  /* 0x0000000000047941 */ /* 0x000fea0003800200 */
.L_x_65:
[----:B--2---:R-:W-:Y:S06]  /*22f0*/  BAR.SYNC.DEFER_BLOCKING 0x0 ;  /* 0x0000000000007b1d */ /* 0x004fec0000010000 */
[----:B------:R-:W-:Y:S04]  /*2300*/  BSSY.RECONVERGENT B4, `(.L_x_67) ;  /* 0x0000004000047945 */ /* 0x000fe80003800200 */
[----:B------:R-:W-:Y:S05]  /*2310*/  @P3 BRA `(.L_x_68) ;  /* 0x0000000000083947 */ /* 0x000fea0003800000 */
[----:B------:R-:W2:Y:S02]  /*2320*/  SYNCS.CCTL.IV [UR8+0x9008] ;  /* 0x00900800ff0079b1 */ /* 0x000ea40008000008 */
[----:B--2---:R-:W2:Y:S02]  /*2330*/  SYNCS.CCTL.IV [UR8+0x9028] ;  /* 0x00902800ff0079b1 */ /* 0x004ea40008000008 */
.L_x_68:
[----:B------:R-:W-:Y:S05]  /*2340*/  BSYNC.RECONVERGENT B4 ;  /* 0x0000000000047941 */ /* 0x000fea0003800200 */
.L_x_67:
[----:B--2---:R-:W-:Y:S06]  /*2350*/  BAR.SYNC.DEFER_BLOCKING 0x0 ;  /* 0x0000000000007b1d */ /* 0x004fec0000010000 */
[----:B------:R-:W-:Y:S04]  /*2360*/  BSSY.RECONVERGENT B4, `(.L_x_69) ;  /* 0x0000004000047945 */ /* 0x000fe80003800200 */
[----:B------:R-:W-:Y:S05]  /*2370*/  @P3 BRA `(.L_x_70) ;  /* 0x0000000000083947 */ /* 0x000fea0003800000 */
[----:B------:R-:W2:Y:S02]  /*2380*/  SYNCS.CCTL.IV [UR8+0x9010] ;  /* 0x00901000ff0079b1 */ /* 0x000ea40008000008 */
[----:B--2---:R-:W2:Y:S02]  /*2390*/  SYNCS.CCTL.IV [UR8+0x9030] ;  /* 0x00903000ff0079b1 */ /* 0x004ea40008000008 */
.L_x_70:
[----:B------:R-:W-:Y:S05]  /*23a0*/  BSYNC.RECONVERGENT B4 ;  /* 0x0000000000047941 */ /* 0x000fea0003800200 */
.L_x_69:
[----:B------:R-:W-:Y:S01]  /*23b0*/  USHF.L.U32 UR22, UR22, 0x15, URZ ;  /* 0x0000001516167899 */ /* 0x000fe200080006ff */
[C---:B------:R-:W-:Y:S01]  /*23c0*/  IMAD.SHL.U32 R2, R0.reuse, 0x80, RZ ;  /* 0x0000008000027824 */ /* 0x040fe200078e00ff */
[----:B------:R-:W-:Y:S01]  /*23d0*/  ELECT P0, URZ, PT ;  /* 0x0000000000ff782f */ /* 0x000fe20003800000 */
[----:B-----5:R-:W-:Y:S01]  /*23e0*/  IMAD.SHL.U32 R3, R0, 0x10, RZ ;  /* 0x0000001000037824 */ /* 0x020fe200078e00ff */
[----:B------:R-:W-:Y:S02]  /*23f0*/  ULOP3.LUT UR22, UR22, 0x600000, URZ, 0xc0, !UPT ;  /* 0x0060000016167892 */ /* 0x000fe4000f8ec0ff */
[----:B------:R-:W-:Y:S01]  /*2400*/  LOP3.LUT R0, R2, 0x3f80, RZ, 0xc0, !PT ;  /* 0x00003f8002007812 */ /* 0x000fe200078ec0ff */
[----:B------:R-:W-:Y:S01]  /*2410*/  UMOV UR9, UR14 ;  /* 0x0000000e00097c82 */ /* 0x000fe20008000000 */
[----:B------:R-:W-:Y:S01]  /*2420*/  UIADD3 UR22, UPT, UPT, UR23, UR22, URZ ;  /* 0x0000001617167290 */ /* 0x000fe2000fffe0ff */
[----:B------:R-:W-:Y:S01]  /*2430*/  ISETP.LT.U32.AND P0, PT, R68, 0x20, P0 ;  /* 0x000000204400780c */ /* 0x000fe20000701070 */
[----:B------:R-:W-:Y:S01]  /*2440*/  UMOV UR10, UR19 ;  /* 0x00000013000a7c82 */ /* 0x000fe20008000000 */
[----:B------:R-:W-:-:S04]  /*2450*/  LOP3.LUT R0, R0, 0x70, R3, 0xf8, !PT ;  /* 0x0000007000007812 */ /* 0x000fc800078ef803 */
[C---:B------:R-:W-:Y:S02]  /*2460*/  LOP3.LUT R2, R0.reuse, 0x10, RZ, 0x3c, !PT ;  /* 0x0000001000027812 */ /* 0x040fe400078e3cff */
[----:B------:R-:W3:Y:S01]  /*2470*/  LDTM.x64 R4, tmem[UR22] ;  /* 0x00000016000479ee */ /* 0x000ee20008340000 */
[----:B------:R-:W-:Y:S01]  /*2480*/  LOP3.LUT R3, R0, 0x20, RZ, 0x3c, !PT ;  /* 0x0000002000037812 */ /* 0x000fe200078e3cff */
[----:B------:R-:W-:-:S03]  /*2490*/  NOP ;  /* 0x0000000000007918 */ /* 0x000fc60000000000 */
[----:B---3--:R-:W-:Y:S01]  /*24a0*/  VOTEU.ANY UP1, P0 ;  /* 0x0000000000ff7886 */ /* 0x008fe20000020100 */
[----:B------:R-:W-:Y:S01]  /*24b0*/  VOTEU.ANY UP0, P0 ;  /* 0x0000000000ff7886 */ /* 0x000fe20000000100 */
[----:B------:R-:W-:Y:S02]  /*24c0*/  F2FP.F16.F32.PACK_AB R4, R5, R4 ;  /* 0x000000040504723e */ /* 0x000fe400000000ff */
[----:B------:R-:W-:Y:S02]  /*24d0*/  F2FP.F16.F32.PACK_AB R5, R7, R6 ;  /* 0x000000060705723e */ /* 0x000fe400000000ff */
[----:B------:R-:W-:Y:S02]  /*24e0*/  F2FP.F16.F32.PACK_AB R12, R13, R12 ;  /* 0x0000000c0d0c723e */ /* 0x000fe400000000ff */
[----:B------:R-:W-:Y:S02]  /*24f0*/  F2FP.F16.F32.PACK_AB R6, R9, R8 ;  /* 0x000000080906723e */ /* 0x000fe400000000ff */
[----:B------:R-:W-:-:S02]  /*2500*/  F2FP.F16.F32.PACK_AB R7, R11, R10 ;  /* 0x0000000a0b07723e */ /* 0x000fc400000000ff */
[----:B------:R-:W-:Y:S02]  /*2510*/  F2FP.F16.F32.PACK_AB R13, R15, R14 ;  /* 0x0000000e0f0d723e */ /* 0x000fe400000000ff */
[----:B------:R-:W-:Y:S01]  /*2520*/  F2FP.F16.F32.PACK_AB R20, R21, R20 ;  /* 0x000000141514723e */ /* 0x000fe200000000ff */
[----:B--2---:R2:W-:Y:S01]  /*2530*/  STS.128 [R0+UR8], R4 ;  /* 0x0000000400007988 */ /* 0x0045e20008000c08 */
[----:B------:R-:W-:Y:S02]  /*2540*/  F2FP.F16.F32.PACK_AB R14, R17, R16 ;  /* 0x00000010110e723e */ /* 0x000fe400000000ff */
[----:B------:R-:W-:Y:S02]  /*2550*/  F2FP.F16.F32.PACK_AB R15, R19, R18 ;  /* 0x00000012130f723e */ /* 0x000fe400000000ff */
[----:B------:R-:W-:Y:S02]  /*2560*/  F2FP.F16.F32.PACK_AB R21, R23, R22 ;  /* 0x000000161715723e */ /* 0x000fe400000000ff */
[----:B------:R-:W-:Y:S01]  /*2570*/  F2FP.F16.F32.PACK_AB R28, R29, R28 ;  /* 0x0000001c1d1c723e */ /* 0x000fe200000000ff */
[----:B------:R2:W-:Y:S01]  /*2580*/  STS.128 [R2+UR8], R12 ;  /* 0x0000000c02007988 */ /* 0x0005e20008000c08 */
[----:B------:R-:W-:-:S02]  /*2590*/  F2FP.F16.F32.PACK_AB R22, R25, R24 ;  /* 0x000000181916723e */ /* 0x000fc400000000ff */
[----:B------:R-:W-:Y:S02]  /*25a0*/  F2FP.F16.F32.PACK_AB R23, R27, R26 ;  /* 0x0000001a1b17723e */ /* 0x000fe400000000ff */
[----:B------:R-:W-:Y:S02]  /*25b0*/  F2FP.F16.F32.PACK_AB R29, R31, R30 ;  /* 0x0000001e1f1d723e */ /* 0x000fe400000000ff */
[----:B------:R-:W-:Y:S01]  /*25c0*/  F2FP.F16.F32.PACK_AB R36, R37, R36 ;  /* 0x000000242524723e */ /* 0x000fe200000000ff */
[----:B------:R2:W-:Y:S01]  /*25d0*/  STS.128 [R3+UR8], R20 ;  /* 0x0000001403007988 */ /* 0x0005e20008000c08 */
[----:B------:R-:W-:Y:S02]  /*25e0*/  F2FP.F16.F32.PACK_AB R30, R33, R32 ;  /* 0x00000020211e723e */ /* 0x000fe400000000ff */
[----:B------:R-:W-:Y:S02]  /*25f0*/  F2FP.F16.F32.PACK_AB R31, R35, R34 ;  /* 0x00000022231f723e */ /* 0x000fe400000000ff */
[----:B------:R-:W-:-:S02]  /*2600*/  F2FP.F16.F32.PACK_AB R37, R39, R38 ;  /* 0x000000262725723e */ /* 0x000fc400000000ff */
[----:B------:R-:W-:Y:S02]  /*2610*/  F2FP.F16.F32.PACK_AB R44, R45, R44 ;  /* 0x0000002c2d2c723e */ /* 0x000fe400000000ff */
[----:B------:R-:W-:Y:S02]  /*2620*/  LOP3.LUT R8, R0, 0x30, RZ, 0x3c, !PT ;  /* 0x0000003000087812 */ /* 0x000fe400078e3cff */
[----:B------:R-:W-:Y:S02]  /*2630*/  F2FP.F16.F32.PACK_AB R38, R41, R40 ;  /* 0x000000282926723e */ /* 0x000fe400000000ff */
[----:B------:R-:W-:Y:S01]  /*2640*/  F2FP.F16.F32.PACK_AB R39, R43, R42 ;  /* 0x0000002a2b27723e */ /* 0x000fe200000000ff */
[----:B------:R2:W-:Y:S01]  /*2650*/  STS.128 [R8+UR8], R28 ;  /* 0x0000001c08007988 */ /* 0x0005e20008000c08 */
[----:B------:R-:W-:Y:S02]  /*2660*/  F2FP.F16.F32.PACK_AB R45, R47, R46 ;  /* 0x0000002e2f2d723e */ /* 0x000fe400000000ff */
[----:B------:R-:W-:-:S02]  /*2670*/  F2FP.F16.F32.PACK_AB R52, R53, R52 ;  /* 0x000000343534723e */ /* 0x000fc400000000ff */
[C---:B------:R-:W-:Y:S02]  /*2680*/  LOP3.LUT R9, R0.reuse, 0x40, RZ, 0x3c, !PT ;  /* 0x0000004000097812 */ /* 0x040fe400078e3cff */
[----:B------:R-:W-:Y:S02]  /*2690*/  F2FP.F16.F32.PACK_AB R46, R49, R48 ;  /* 0x00000030312e723e */ /* 0x000fe400000000ff */
[----:B------:R-:W-:Y:S01]  /*26a0*/  F2FP.F16.F32.PACK_AB R47, R51, R50 ;  /* 0x00000032332f723e */ /* 0x000fe200000000ff */
[----:B------:R2:W-:Y:S01]  /*26b0*/  STS.128 [R9+UR8], R36 ;  /* 0x0000002409007988 */ /* 0x0005e20008000c08 */
[----:B------:R-:W-:Y:S02]  /*26c0*/  F2FP.F16.F32.PACK_AB R53, R55, R54 ;  /* 0x000000363735723e */ /* 0x000fe400000000ff */
[----:B------:R-:W-:Y:S02]  /*26d0*/  F2FP.F16.F32.PACK_AB R60, R61, R60 ;  /* 0x0000003c3d3c723e */ /* 0x000fe400000000ff */
[----:B------:R-:W-:-:S02]  /*26e0*/  LOP3.LUT R10, R0, 0x50, RZ, 0x3c, !PT ;  /* 0x00000050000a7812 */ /* 0x000fc400078e3cff */
[----:B------:R-:W-:Y:S02]  /*26f0*/  F2FP.F16.F32.PACK_AB R54, R57, R56 ;  /* 0x000000383936723e */ /* 0x000fe400000000ff */
[----:B------:R-:W-:Y:S01]  /*2700*/  F2FP.F16.F32.PACK_AB R55, R59, R58 ;  /* 0x0000003a3b37723e */ /* 0x000fe200000000ff */
[----:B------:R2:W-:Y:S01]  /*2710*/  STS.128 [R10+UR8], R44 ;  /* 0x0000002c0a007988 */ /* 0x0005e20008000c08 */
[----:B------:R-:W-:Y:S02]  /*2720*/  F2FP.F16.F32.PACK_AB R61, R63, R62 ;  /* 0x0000003e3f3d723e */ /* 0x000fe400000000ff */
[C---:B------:R-:W-:Y:S02]  /*2730*/  LOP3.LUT R11, R0.reuse, 0x60, RZ, 0x3c, !PT ;  /* 0x00000060000b7812 */ /* 0x040fe400078e3cff */
[----:B------:R-:W-:Y:S02]  /*2740*/  F2FP.F16.F32.PACK_AB R62, R65, R64 ;  /* 0x00000040413e723e */ /* 0x000fe400000000ff */
[----:B------:R-:W-:Y:S01]  /*2750*/  F2FP.F16.F32.PACK_AB R63, R67, R66 ;  /* 0x00000042433f723e */ /* 0x000fe200000000ff */
[----:B------:R2:W-:Y:S01]  /*2760*/  STS.128 [R11+UR8], R52 ;  /* 0x000000340b007988 */ /* 0x0005e20008000c08 */
[----:B------:R-:W-:-:S05]  /*2770*/  LOP3.LUT R16, R0, 0x70, RZ, 0x3c, !PT ;  /* 0x0000007000107812 */ /* 0x000fca00078e3cff */
[----:B------:R2:W-:Y:S01]  /*2780*/  STS.128 [R16+UR8], R60 ;  /* 0x0000003c10007988 */ /* 0x0005e20008000c08 */
[----:B------:R3:W-:Y:S06]  /*2790*/  MEMBAR.ALL.CTA ;  /* 0x0000000000007992 */ /* 0x0007ec0000008000 */
[----:B---3--:R-:W3:Y:S02]  /*27a0*/  FENCE.VIEW.ASYNC.S ;  /* 0x00000000000073c6 */ /* 0x008ee40000000000 */
[----:B---3--:R-:W-:Y:S06]  /*27b0*/  BAR.SYNC.DEFER_BLOCKING 0x0 ;  /* 0x0000000000007b1d */ /* 0x008fec0000010000 */
[----:B------:R2:W-:Y:S01]  /*27c0*/  @UP1 UTMASTG.2D [UR8], [UR20] ;  /* 0x00000008140013b5 */ /* 0x0005e20008008000 */
[----:B------:R0:W-:Y:S01]  /*27d0*/  UTMACMDFLUSH ;  /* 0x00000000000079b7 */ /* 0x0001e20000000000 */
[----:B------:R-:W-:-:S04]  /*27e0*/  DEPBAR.LE SB0, 0x0 ;  /* 0x000080000000791a */ /* 0x000fc80000000000 */
[----:B------:R-:W-:Y:S08]  /*27f0*/  BAR.SYNC.DEFER_BLOCKING 0x0 ;  /* 0x0000000000007b1d */ /* 0x000ff00000010000 */
[----:B------:R-:W-:Y:S06]  /*2800*/  BAR.SYNC.DEFER_BLOCKING 0x0 ;  /* 0x0000000000007b1d */ /* 0x000fec0000010000 */
[----:B--2---:R-:W-:Y:S05]  /*2810*/  @P2 BRA `(.L_x_71) ;  /* 0x0000000000a02947 */ /* 0x004fea0003800000 */
[----:B------:R-:W2:Y:S01]  /*2820*/  S2UR UR5, SR_CgaCtaId ;  /* 0x00000000000579c3 */ /* 0x000ea20000008800 */
[----:B------:R-:W-:Y:S01]  /*2830*/  NOP ;  /* 0x0000000000007918 */ /* 0x000fe20000000000 */
[----:B------:R-:W-:Y:S01]  /*2840*/  UMOV UR4, 0x50 ;  /* 0x0000005000047882 */ /* 0x000fe20000000000 */
[----:B------:R-:W-:Y:S02]  /*2850*/  IMAD.U32 R0, RZ, RZ, UR23 ;  /* 0x00000017ff007e24 */ /* 0x000fe4000f8e00ff */
[----:B------:R-:W-:Y:S02]  /*2860*/  IMAD.MOV.U32 R3, RZ, RZ, 0x3 ;  /* 0x00000003ff037424 */ /* 0x000fe400078e00ff */
[----:B------:R-:W-:Y:S01]  /*2870*/  IMAD.MOV.U32 R7, RZ, RZ, 0x1 ;  /* 0x00000001ff077424 */ /* 0x000fe200078e00ff */
[----:B------:R-:W-:-:S04]  /*2880*/  LOP3.LUT R0, R0, 0xffff, RZ, 0xc0, !PT ;  /* 0x0000ffff00007812 */ /* 0x000fc800078ec0ff */
[----:B------:R-:W-:-:S05]  /*2890*/  SHF.R.U32.HI R0, RZ, 0x5, R0 ;  /* 0x00000005ff007819 */ /* 0x000fca0000011600 */
[----:B------:R-:W-:Y:S01]  /*28a0*/  VIADD R2, R0, 0x10 ;  /* 0x0000001000027836 */ /* 0x000fe20000000000 */
[----:B------:R-:W-:Y:S01]  /*28b0*/  SHF.L.U32 R0, R3, R0, RZ ;  /* 0x0000000003007219 */ /* 0x000fe200000006ff */
[----:B--2---:R-:W-:-:S03]  /*28c0*/  ULEA UR6, UR5, UR4, 0x18 ;  /* 0x0000000405067291 */ /* 0x004fc6000f8ec0ff */
[----:B------:R-:W-:-:S04]  /*28d0*/  SHF.L.U32 R3, R7, R2, RZ ;  /* 0x0000000207037219 */ /* 0x000fc800000006ff */
[----:B------:R-:W-:Y:S02]  /*28e0*/  LOP3.LUT R0, R3, R0, RZ, 0xfc, !PT ;  /* 0x0000000003007212 */ /* 0x000fe400078efcff */
[----:B------:R-:W2:Y:S02]  /*28f0*/  LDS R5, [UR6] ;  /* 0x00000006ff057984 */ /* 0x000ea40008000800 */
[C---:B------:R-:W-:Y:S02]  /*2900*/  LOP3.LUT R2, R0.reuse, 0xffff, RZ, 0xc0, !PT ;  /* 0x0000ffff00027812 */ /* 0x040fe400078ec0ff */
[----:B--2---:R-:W-:-:S04]  /*2910*/  LOP3.LUT R3, R0, 0xffff, R5, 0x80, !PT ;  /* 0x0000ffff00037812 */ /* 0x004fc800078e8005 */
[----:B------:R-:W-:-:S13]  /*2920*/  ISETP.NE.AND P0, PT, R3, R2, PT ;  /* 0x000000020300720c */ /* 0x000fda0003f05270 */
[----:B------:R-:W-:Y:S05]  /*2930*/  @P0 BRA `(.L_x_72) ;  /* 0x0000000000500947 */ /* 0x000fea0003800000 */
[----:B------:R-:W-:Y:S02]  /*2940*/  SHF.R.U32.HI R5, RZ, 0x10, R5 ;  /* 0x00000010ff057819 */ /* 0x000fe40000011605 */
[----:B------:R-:W-:-:S04]  /*2950*/  SHF.R.U32.HI R2, RZ, 0x10, R0 ;  /* 0x00000010ff027819 */ /* 0x000fc80000011600 */
[----:B------:R-:W-:-:S04]  /*2960*/  LOP3.LUT R5, R5, R2, RZ, 0xc0, !PT ;  /* 0x0000000205057212 */ /* 0x000fc800078ec0ff */
[----:B------:R-:W-:-:S13]  /*2970*/  ISETP.NE.AND P0, PT, R5, R2, PT ;  /* 0x000000020500720c */ /* 0x000fda0003f05270 */
[----:B------:R-:W-:Y:S05]  /*2980*/  @P0 BRA `(.L_x_73) ;  /* 0x0000000000300947 */ /* 0x000fea0003800000 */
[----:B------:R-:W-:Y:S01]  /*2990*/  R2UR UR4, R0 ;  /* 0x00000000000472ca */ /* 0x000fe200000e0000 */
[----:B------:R-:W-:Y:S01]  /*29a0*/  VOTEU.ANY UR5, UPT, PT ;  /* 0x0000000000057886 */ /* 0x000fe200038e0100 */
[----:B------:R-:W2:Y:S01]  /*29b0*/  S2R R0, SR_LANEID ;  /* 0x0000000000007919 */ /* 0x000ea20000000000 */
[----:B------:R-:W-:-:S10]  /*29c0*/  UFLO.U32 UR5, UR5 ;  /* 0x00000005000572bd */ /* 0x000fd400080e0000 */
[----:B------:R-:W-:-:S06]  /*29d0*/  ULOP3.LUT UR4, URZ, UR4, URZ, 0x33, !UPT ;  /* 0x00000004ff047292 */ /* 0x000fcc000f8e33ff */
[----:B------:R-:W-:-:S04]  /*29e0*/  IMAD.U32 R2, RZ, RZ, UR4 ;  /* 0x00000004ff027e24 */ /* 0x000fc8000f8e00ff */
[----:B------:R-:W3:Y:S02]  /*29f0*/  REDUX UR7, R2 ;  /* 0x00000000020773c4 */ /* 0x000ee40000000000 */
[----:B------:R4:W-:Y:S01]  /*2a00*/  UTCATOMSWS.AND URZ, UR4 ;  /* 0x0000000400ff79e3 */ /* 0x0009e20008000000 */
[----:B--2---:R-:W-:Y:S01]  /*2a10*/  ISETP.EQ.U32.AND P0, PT, R0, UR5, PT ;  /* 0x0000000500007c0c */ /* 0x004fe2000bf02070 */
[----:B---3--:R-:W-:-:S12]  /*2a20*/  IMAD.U32 R0, RZ, RZ, UR7 ;  /* 0x00000007ff007e24 */ /* 0x008fd8000f8e00ff */
[----:B------:R4:W-:Y:S01]  /*2a30*/  @P0 ATOMS.AND RZ, [UR6], R0 ;  /* 0x00000000ffff098c */ /* 0x0009e2000a800006 */
[----:B------:R-:W-:Y:S05]  /*2a40*/  BRA `(.L_x_71) ;  /* 0x0000000000147947 */ /* 0x000fea0003800000 */
.L_x_73:
[----:B------:R-:W-:-:S07]  /*2a50*/  MOV R2, 0x2a70 ;  /* 0x00002a7000027802 */ /* 0x000fce0000000f00 */
[----:B-1----:R-:W-:Y:S05]  /*2a60*/  CALL.REL.NOINC `($__internal_0_$__cuda_sm10x_tcgen05_guardrail_trap_col_being_dealloced_not_returned_by_alloc) ;  /* 0x0000000000447944 */ /* 0x002fea0003c00000 */
[----:B------:R-:W-:Y:S05]  /*2a70*/  BRA `(.L_x_71) ;  /* 0x0000000000087947 */ /* 0x000fea0003800000 */
.L_x_72:
[----:B------:R-:W-:-:S07]  /*2a80*/  MOV R2, 0x2aa0 ;  /* 0x00002aa000027802 */ /* 0x000fce0000000f00 */
[----:B-1----:R-:W-:Y:S05]  /*2a90*/  CALL.REL.NOINC `($__internal_2_$__cuda_sm10x_tcgen05_guardrail_trap_unallocated_columns_being_dealloced) ;  /* 0x0000000000507944 */ /* 0x002fea0003c00000 */
.L_x_71:
[----:B------:R-:W-:Y:S01]  /*2aa0*/  NOP ;  /* 0x0000000000007918 */ /* 0x000fe20000000000 */
[----:B----4-:R-:W-:Y:S05]  /*2ab0*/  EXIT ;  /* 0x000000000000794d */ /* 0x010fea0003800000 */
.L_x_58:
[----:B------:R-:W2:Y:S02]  /*2ac0*/  SYNCS.PHASECHK.TRANS64.TRYWAIT P0, [UR8+0x9000], RZ ;  /* 0x009000ffff0075a7 */ /* 0x000ea40008001108 */
[----:B--2---:R-:W-:Y:S05]  /*2ad0*/  @!P0 BRA `(.L_x_58) ;  /* 0xfffffffc00f88947 */ /* 0x004fea000383ffff */
[----:B------:R-:W-:Y:S05]  /*2ae0*/  BRA `(.L_x_74) ;  /* 0xfffffff000387947 */ /* 0x000fea000383ffff */
.L_x_60:
[----:B------:R-:W2:Y:S02]  /*2af0*/  SYNCS.PHASECHK.TRANS64.TRYWAIT P1, [UR8+0x9020], RZ ;  /* 0x009020ffff0075a7 */ /* 0x000ea40008021108 */
[----:B--2---:R-:W-:Y:S05]  /*2b00*/  @!P1 BRA `(.L_x_60) ;  /* 0xfffffffc00f89947 */ /* 0x004fea000383ffff */
[----:B------:R-:W-:Y:S05]  /*2b10*/  BRA `(.L_x_75) ;  /* 0xfffffff000b47947 */ /* 0x000fea000383ffff */
.L_x_61:
[----:B------:R-:W3:Y:S02]  /*2b20*/  SYNCS.PHASECHK.TRANS64.TRYWAIT P0, [UR28+0x9000], R2 ;  /* 0x00900002ff0075a7 */ /* 0x000ee4000800111c */
[----:B---3--:R-:W-:Y:S05]  /*2b30*/  @!P0 BRA `(.L_x_61) ;  /* 0xfffffffc00f88947 */ /* 0x008fea000383ffff */
[----:B------:R-:W-:Y:S05]  /*2b40*/  BRA `(.L_x_76) ;  /* 0xfffffff400347947 */ /* 0x000fea000383ffff */
.L_x_63:
[----:B------:R-:W3:Y:S02]  /*2b50*/  SYNCS.PHASECHK.TRANS64.TRYWAIT P0, [UR28+0x9020], R2 ;  /* 0x00902002ff0075a7 */ /* 0x000ee4000800111c */
[----:B---3--:R-:W-:Y:S05]  /*2b60*/  @!P0 BRA `(.L_x_63) ;  /* 0xfffffffc00f88947 */ /* 0x008fea000383ffff */
[----:B------:R-:W-:Y:S05]  /*2b70*/  BRA `(.L_x_77) ;  /* 0xfffffff400a47947 */ /* 0x000fea000383ffff */
        .weak           $__internal_0_$__cuda_sm10x_tcgen05_guardrail_trap_col_being_dealloced_not_returned_by_alloc
        .type           $__internal_0_$__cuda_sm10x_tcgen05_guardrail_trap_col_being_dealloced_not_returned_by_alloc,@function
        .size           $__internal_0_$__cuda_sm10x_tcgen05_guardrail_trap_col_being_dealloced_not_returned_by_alloc,($__internal_1_$__cuda_sm10x_tcgen05_guardrail_trap_phase_invalid_during_alloc - $__internal_0_$__cuda_sm10x_tcgen05_guardrail_trap_col_being_dealloced_not_returned_by_alloc)
$__internal_0_$__cuda_sm10x_tcgen05_guardrail_trap_col_being_dealloced_not_returned_by_alloc:
[----:B------:R-:W-:Y:S05]  /*2b80*/  BPT.TRAP 0x1 ;  /* 0x000000040000795c */ /* 0x000fea0000300000 */
[----:B------:R-:W-:-:S04]  /*2b90*/  IMAD.MOV.U32 R3, RZ, RZ, 0x0 ;  /* 0x00000000ff037424 */ /* 0x000fc800078e00ff */
[----:B------:R-:W-:Y:S05]  /*2ba0*/  RET.REL.NODEC R2 `(gluon_tcgen05) ;  /* 0xffffffd402147950 */ /* 0x000fea0003c3ffff */
        .weak           $__internal_1_$__cuda_sm10x_tcgen05_guardrail_trap_phase_invalid_during_alloc
        .type           $__internal_1_$__cuda_sm10x_tcgen05_guardrail_trap_phase_invalid_during_alloc,@function
        .size           $__internal_1_$__cuda_sm10x_tcgen05_guardrail_trap_phase_invalid_during_alloc,($__internal_2_$__cuda_sm10x_tcgen05_guardrail_trap_unallocated_columns_being_dealloced - $__internal_1_$__cuda_sm10x_tcgen05_guardrail_trap_phase_invalid_during_alloc)
$__internal_1_$__cuda_sm10x_tcgen05_guardrail_trap_phase_invalid_during_alloc:
[----:B------:R-:W-:Y:S05]  /*2bb0*/  BPT.TRAP 0x1 ;  /* 0x000000040000795c */ /* 0x000fea0000300000 */
[----:B------:R-:W-:-:S04]  /*2bc0*/  IMAD.MOV.U32 R3, RZ, RZ, 0x0 ;  /* 0x00000000ff037424 */ /* 0x000fc800078e00ff */
[----:B------:R-:W-:Y:S05]  /*2bd0*/  RET.REL.NODEC R2 `(gluon_tcgen05) ;  /* 0xffffffd402087950 */ /* 0x000fea0003c3ffff */
        .weak           $__internal_2_$__cuda_sm10x_tcgen05_guardrail_trap_unallocated_columns_being_dealloced
        .type           $__internal_2_$__cuda_sm10x_tcgen05_guardrail_trap_unallocated_columns_being_dealloced,@function
        .size           $__internal_2_$__cuda_sm10x_tcgen05_guardrail_trap_unallocated_columns_being_dealloced,(.L_x_81 - $__internal_2_$__cuda_sm10x_tcgen05_guardrail_trap_unallocated_columns_being_dealloced)
$__internal_2_$__cuda_sm10x_tcgen05_guardrail_trap_unallocated_columns_being_dealloced:
[----:B------:R-:W-:Y:S05]  /*2be0*/  BPT.TRAP 0x1 ;  /* 0x000000040000795c */ /* 0x000fea0000300000 */
[----:B------:R-:W-:-:S04]  /*2bf0*/  IMAD.MOV.U32 R3, RZ, RZ, 0x0 ;  /* 0x00000000ff037424 */ /* 0x000fc800078e00ff */
[----:B------:R-:W-:Y:S05]  /*2c00*/  RET.REL.NODEC R2 `(gluon_tcgen05) ;  /* 0xffffffd002fc7950 */ /* 0x000fea0003c3ffff */
.L_x_78:
[----:B------:R-:W-:-:S00]  /*2c10*/  BRA `(.L_x_78) ;  /* 0xfffffffc00fc7947 */ /* 0x000fc0000383ffff */
[----:B------:R-:W-:-:S00]  /*2c20*/  NOP ;  /* 0x0000000000007918 */ /* 0x000fc00000000000 */
        /* <DEDUP_REMOVED lines=13> */
.L_x_81:


//--------------------- .nv.shared.gluon_tcgen05  --------------------------
	.section	.nv.shared.gluon_tcgen05,"aw",@nobits
	.sectionflags	@""
	.align	16
	.zero		1024


//--------------------- .nv.shared.reserved.0     --------------------------
	.section	.nv.shared.reserved.0,"aw",@nobits
	.align	8
	.weak		__nv_reservedSMEM_offset_0_alias
	.size		__nv_reservedSMEM_offset_0_alias, 0, 64
	.other		__nv_reservedSMEM_offset_0_alias,@"STO_CUDA_RESERVED_SHARED STV_DEFAULT"
__nv_reservedSMEM_offset_0_alias:
	.zero		0
.nv.shared.reserved.0:
	.zero		64
	.weak		__nv_reservedSMEM_allocation_phase
	.type		__nv_reservedSMEM_allocation_phase,@object
	.size		__nv_reservedSMEM_allocation_phase,(.L_0 - __nv_reservedSMEM_allocation_phase)
__nv_reservedSMEM_allocation_phase:
	.zero		1
.L_0:
	.zero		7
	.weak		__nv_reservedSMEM_devtool_atexit_pc
	.type		__nv_reservedSMEM_devtool_atexit_pc,@object
	.size		__nv_reservedSMEM_devtool_atexit_pc,(__nv_reservedSMEM_allocation_mask - __nv_reservedSMEM_devtool_atexit_pc)
__nv_reservedSMEM_devtool_atexit_pc:
	.zero		8
	.weak		__nv_reservedSMEM_allocation_mask
	.type		__nv_reservedSMEM_allocation_mask,@object
	.size		__nv_reservedSMEM_allocation_mask,(.L_2 - __nv_reservedSMEM_allocation_mask)
__nv_reservedSMEM_allocation_mask:
	.zero		4
.L_2:


//--------------------- .nv.constant0.gluon_tcgen05 --------------------------
	.section	.nv.constant0.gluon_tcgen05,"a",@progbits
	.sectionflags	@""
	.align	4
.nv.constant0.gluon_tcgen05:
	.zero		976


//--------------------- SYMBOLS --------------------------

	.type		.nv.reservedSmem.offset0,@object
	.size		.nv.reservedSmem.offset0,0x4
	.type		.nv.reservedSmem.cap,@object
	.size		.nv.reservedSmem.cap,0x4
